	.headerflags	@"EF_CUDA_TEXMODE_UNIFIED EF_CUDA_64BIT_ADDRESS EF_CUDA_ACCELERATORS EF_CUDA_SM90 EF_CUDA_VIRTUAL_SM(EF_CUDA_SM90)"
	.elftype	@"ET_EXEC"


//--------------------- .nv.info                  --------------------------
	.section	.nv.info,"",@"SHT_CUDA_INFO"
	.align	4


	//----- nvinfo : EIATTR_REGCOUNT
	.align		4
        /*0000*/ 	.byte	0x04, 0x2f
        /*0002*/ 	.short	(.L_1 - .L_0)
	.align		4
.L_0:
        /*0004*/ 	.word	index@(triton_mm)
        /*0008*/ 	.word	0x00000048


	//----- nvinfo : EIATTR_MIN_STACK_SIZE
	.align		4
.L_1:
        /*000c*/ 	.byte	0x04, 0x12
        /*000e*/ 	.short	(.L_3 - .L_2)
	.align		4
.L_2:
        /*0010*/ 	.word	index@(triton_mm)
        /*0014*/ 	.word	0x00000000


	//----- nvinfo : EIATTR_FRAME_SIZE
	.align		4
.L_3:
        /*0018*/ 	.byte	0x04, 0x11
        /*001a*/ 	.short	(.L_5 - .L_4)
	.align		4
.L_4:
        /*001c*/ 	.word	index@(triton_mm)
        /*0020*/ 	.word	0x00000000


	//----- nvinfo : EIATTR_MIN_STACK_SIZE
	.align		4
.L_5:
        /*0024*/ 	.byte	0x04, 0x12
        /*0026*/ 	.short	(.L_7 - .L_6)
	.align		4
.L_6:
        /*0028*/ 	.word	index@(triton_mm)
        /*002c*/ 	.word	0x00000000
.L_7:


//--------------------- .nv.info.triton_mm        --------------------------
	.section	.nv.info.triton_mm,"",@"SHT_CUDA_INFO"
	.sectionflags	@""
	.align	4


	//----- nvinfo : EIATTR_CUDA_API_VERSION
	.align		4
        /*0000*/ 	.byte	0x04, 0x37
        /*0002*/ 	.short	(.L_9 - .L_8)
.L_8:
        /*0004*/ 	.word	0x0000007c


	//----- nvinfo : EIATTR_KPARAM_INFO
	.align		4
.L_9:
        /*0008*/ 	.byte	0x04, 0x17
        /*000a*/ 	.short	(.L_11 - .L_10)
.L_10:
        /*000c*/ 	.word	0x00000000
        /*0010*/ 	.short	0x0004
        /*0012*/ 	.short	0x001c
        /*0014*/ 	.byte	0x00, 0xf0, 0x11, 0x00


	//----- nvinfo : EIATTR_KPARAM_INFO
	.align		4
.L_11:
        /*0018*/ 	.byte	0x04, 0x17
        /*001a*/ 	.short	(.L_13 - .L_12)
.L_12:
        /*001c*/ 	.word	0x00000000
        /*0020*/ 	.short	0x0003
        /*0022*/ 	.short	0x0018
        /*0024*/ 	.byte	0x00, 0xf0, 0x11, 0x00


	//----- nvinfo : EIATTR_KPARAM_INFO
	.align		4
.L_13:
        /*0028*/ 	.byte	0x04, 0x17
        /*002a*/ 	.short	(.L_15 - .L_14)
.L_14:
        /*002c*/ 	.word	0x00000000
        /*0030*/ 	.short	0x0002
        /*0032*/ 	.short	0x0010
        /*0034*/ 	.byte	0x00, 0xf0, 0x21, 0x00


	//----- nvinfo : EIATTR_KPARAM_INFO
	.align		4
.L_15:
        /*0038*/ 	.byte	0x04, 0x17
        /*003a*/ 	.short	(.L_17 - .L_16)
.L_16:
        /*003c*/ 	.word	0x00000000
        /*0040*/ 	.short	0x0001
        /*0042*/ 	.short	0x0008
        /*0044*/ 	.byte	0x00, 0xf0, 0x21, 0x00


	//----- nvinfo : EIATTR_KPARAM_INFO
	.align		4
.L_17:
        /*0048*/ 	.byte	0x04, 0x17
        /*004a*/ 	.short	(.L_19 - .L_18)
.L_18:
        /*004c*/ 	.word	0x00000000
        /*0050*/ 	.short	0x0000
        /*0052*/ 	.short	0x0000
        /*0054*/ 	.byte	0x00, 0xf0, 0x21, 0x00


	//----- nvinfo : EIATTR_SPARSE_MMA_MASK
	.align		4
.L_19:
        /*0058*/ 	.byte	0x03, 0x50
        /*005a*/ 	.short	0x0000


	//----- nvinfo : EIATTR_MAXREG_COUNT
	.align		4
        /*005c*/ 	.byte	0x03, 0x1b
        /*005e*/ 	.short	0x00ff


	//----- nvinfo : EIATTR_COOP_GROUP_MASK_REGIDS
	.align		4
        /*0060*/ 	.byte	0x04, 0x29
        /*0062*/ 	.short	(.L_21 - .L_20)


	//   ....[0]....
.L_20:
        /*0064*/ 	.word	0xffffffff


	//----- nvinfo : EIATTR_COOP_GROUP_INSTR_OFFSETS
	.align		4
.L_21:
        /*0068*/ 	.byte	0x04, 0x28
        /*006a*/ 	.short	(.L_23 - .L_22)


	//   ....[0]....
.L_22:
        /*006c*/ 	.word	0x000019d0


	//----- nvinfo : EIATTR_EXIT_INSTR_OFFSETS
	.align		4
.L_23:
        /*0070*/ 	.byte	0x04, 0x1c
        /*0072*/ 	.short	(.L_25 - .L_24)


	//   ....[0]....
.L_24:
        /*0074*/ 	.word	0x00000050


	//   ....[1]....
        /*0078*/ 	.word	0x000024d0


	//   ....[2]....
        /*007c*/ 	.word	0x00002520


	//----- nvinfo : EIATTR_MAX_THREADS
	.align		4
.L_25:
        /*0080*/ 	.byte	0x04, 0x05
        /*0082*/ 	.short	(.L_27 - .L_26)
.L_26:
        /*0084*/ 	.word	0x00000080
        /*0088*/ 	.word	0x00000001
        /*008c*/ 	.word	0x00000001


	//----- nvinfo : EIATTR_CBANK_PARAM_SIZE
	.align		4
.L_27:
        /*0090*/ 	.byte	0x03, 0x19
        /*0092*/ 	.short	0x0020


	//----- nvinfo : EIATTR_PARAM_CBANK
	.align		4
        /*0094*/ 	.byte	0x04, 0x0a
        /*0096*/ 	.short	(.L_29 - .L_28)
	.align		4
.L_28:
        /*0098*/ 	.word	index@(.nv.constant0.triton_mm)
        /*009c*/ 	.short	0x0210
        /*009e*/ 	.short	0x0020


	//----- nvinfo : EIATTR_SW_WAR
	.align		4
.L_29:
        /*00a0*/ 	.byte	0x04, 0x36
        /*00a2*/ 	.short	(.L_31 - .L_30)
.L_30:
        /*00a4*/ 	.word	0x00000008
.L_31:


//--------------------- .nv.callgraph             --------------------------
	.section	.nv.callgraph,"",@"SHT_CUDA_CALLGRAPH"
	.align	4
	.sectionentsize	8
	.align		4
        /*0000*/ 	.word	0x00000000
	.align		4
        /*0004*/ 	.word	0xffffffff
	.align		4
        /*0008*/ 	.word	0x00000000
	.align		4
        /*000c*/ 	.word	0xfffffffe
	.align		4
        /*0010*/ 	.word	0x00000000
	.align		4
        /*0014*/ 	.word	0xfffffffd
	.align		4
        /*0018*/ 	.word	0x00000000
	.align		4
        /*001c*/ 	.word	0xfffffffc


//--------------------- .text.triton_mm           --------------------------
	.section	.text.triton_mm,"ax",@progbits
	.sectionflags	@"SHF_BARRIERS=1"
	.align	128
        .global         triton_mm
        .type           triton_mm,@function
        .size           triton_mm,(.L_x_2 - triton_mm)
        .other          triton_mm,@"STO_CUDA_ENTRY STV_DEFAULT"
triton_mm:
.text.triton_mm:
[----:B------:R-:W1:Y:S02]  /*0000*/  LDC R1, c[0x0][0x28] ;  /* 0x00000a00ff017b82 */ /* 0x000e640000000800 */
[----:B------:R-:W2:Y:S02]  /*0010*/  LDC.64 R2, c[0x0][0x228] ;  /* 0x00008a00ff027b82 */ /* 0x000ea40000000a00 */
[----:B--2---:R-:W-:-:S04]  /*0020*/  IMAD.IADD R0, R3, 0x1, R2 ;  /* 0x0000000103007824 */ /* 0x004fc800078e0202 */
[----:B------:R-:W-:-:S05]  /*0030*/  IMAD R2, R0, 0xc00, RZ ;  /* 0x00000c0000027824 */ /* 0x000fca00078e02ff */
[----:B------:R-:W-:-:S13]  /*0040*/  ISETP.NE.AND P0, PT, R2, RZ, PT ;  /* 0x000000ff0200720c */ /* 0x000fda0003f05270 */
[----:B------:R-:W-:Y:S05]  /*0050*/  @!P0 EXIT ;  /* 0x000000000000894d */ /* 0x000fea0003800000 */
[----:B------:R-:W2:Y:S01]  /*0060*/  S2R R11, SR_CTAID.X ;  /* 0x00000000000b7919 */ /* 0x000ea20000002500 */
[----:B------:R-:W-:Y:S01]  /*0070*/  VIADD R2, R0, 0x3f ;  /* 0x0000003f00027836 */ /* 0x000fe20000000000 */
[----:B------:R-:W-:Y:S01]  /*0080*/  IABS R18, R0 ;  /* 0x0000000000127213 */ /* 0x000fe20000000000 */
[----:B------:R-:W3:Y:S01]  /*0090*/  S2UR UR4, SR_CgaCtaId ;  /* 0x00000000000479c3 */ /* 0x000ee20000008800 */
[----:B------:R-:W-:Y:S01]  /*00a0*/  UMOV UR10, 0x400 ;  /* 0x00000400000a7882 */ /* 0x000fe20000000000 */
[----:B------:R-:W-:Y:S01]  /*00b0*/  ULDC.64 UR14, c[0x0][0x208] ;  /* 0x00008200000e7ab9 */ /* 0x000fe20000000a00 */
[----:B------:R-:W-:Y:S01]  /*00c0*/  SHF.R.S32.HI R3, RZ, 0x1f, R2 ;  /* 0x0000001fff037819 */ /* 0x000fe20000011402 */
[----:B------:R-:W4:Y:S01]  /*00d0*/  I2F.RP R14, R18 ;  /* 0x00000012000e7306 */ /* 0x000f220000209400 */
[----:B------:R-:W-:Y:S01]  /*00e0*/  UMOV UR12, 0x3 ;  /* 0x00000003000c7882 */ /* 0x000fe20000000000 */
[----:B------:R-:W-:Y:S01]  /*00f0*/  UMOV UR11, 0xffffffff ;  /* 0xffffffff000b7882 */ /* 0x000fe20000000000 */
[----:B------:R-:W-:Y:S01]  /*0100*/  LEA.HI R2, R3, R2, RZ, 0x6 ;  /* 0x0000000203027211 */ /* 0x000fe200078f30ff */
[----:B------:R-:W5:Y:S01]  /*0110*/  LDC.64 R56, c[0x0][0x210] ;  /* 0x00008400ff387b82 */ /* 0x000f620000000a00 */
[----:B------:R-:W-:Y:S01]  /*0120*/  UMOV UR6, URZ ;  /* 0x0000003f00067c82 */ /* 0x000fe20008000000 */
[----:B------:R-:W-:-:S06]  /*0130*/  UMOV UR7, URZ ;  /* 0x0000003f00077c82 */ /* 0x000fcc0008000000 */
[----:B------:R-:W5:Y:S01]  /*0140*/  LDC.64 R64, c[0x0][0x218] ;  /* 0x00008600ff407b82 */ /* 0x000f620000000a00 */
[----:B----4-:R-:W4:Y:S01]  /*0150*/  MUFU.RCP R19, R14 ;  /* 0x0000000e00137308 */ /* 0x010f220000001000 */
[----:B---3--:R-:W-:-:S04]  /*0160*/  UPRMT UR10, UR4, 0x654, UR10 ;  /* 0x00000654040a7896 */ /* 0x008fc8000800000a */
[----:B------:R-:W-:Y:S01]  /*0170*/  UIADD3 UR13, UR10, 0x14000, URZ ;  /* 0x000140000a0d7890 */ /* 0x000fe2000fffe03f */
[C---:B--2---:R-:W-:Y:S01]  /*0180*/  IMAD.HI R4, R11.reuse, 0x2aaaaaab, RZ ;  /* 0x2aaaaaab0b047827 */ /* 0x044fe200078e02ff */
[----:B------:R-:W-:-:S04]  /*0190*/  ISETP.GE.AND P1, PT, R11, RZ, PT ;  /* 0x000000ff0b00720c */ /* 0x000fc80003f26270 */
[----:B------:R-:W-:Y:S01]  /*01a0*/  SHF.R.U32.HI R5, RZ, 0x1f, R4 ;  /* 0x0000001fff057819 */ /* 0x000fe20000011604 */
[----:B----4-:R-:W-:-:S03]  /*01b0*/  VIADD R19, R19, 0xffffffe ;  /* 0x0ffffffe13137836 */ /* 0x010fc60000000000 */
[----:B------:R-:W-:Y:S01]  /*01c0*/  LEA.HI.SX32 R6, R4, R5, 0x19 ;  /* 0x0000000504067211 */ /* 0x000fe200078fcaff */
[----:B------:R-:W-:Y:S04]  /*01d0*/  F2I.FTZ.U32.TRUNC.NTZ R21, R19 ;  /* 0x0000001300157305 */ /* 0x000fe8000021f000 */
[C---:B------:R-:W-:Y:S02]  /*01e0*/  IMAD.SHL.U32 R7, R6.reuse, 0x8, RZ ;  /* 0x0000000806077824 */ /* 0x040fe400078e00ff */
[----:B------:R-:W-:-:S03]  /*01f0*/  IMAD R6, R6, -0x300, R11 ;  /* 0xfffffd0006067824 */ /* 0x000fc600078e020b */
[----:B------:R-:W-:Y:S02]  /*0200*/  LEA.HI.SX32 R2, R2, -R7, 0x1a ;  /* 0x8000000702027211 */ /* 0x000fe400078fd2ff */
[----:B------:R-:W-:Y:S02]  /*0210*/  IABS R12, R6 ;  /* 0x00000006000c7213 */ /* 0x000fe40000000000 */
[----:B------:R-:W-:Y:S02]  /*0220*/  VIMNMX R9, R2, 0x8, PT ;  /* 0x0000000802097848 */ /* 0x000fe40003fe0100 */
[----:B------:R-:W2:Y:S02]  /*0230*/  S2R R2, SR_TID.X ;  /* 0x0000000000027919 */ /* 0x000ea40000002100 */
[----:B------:R-:W-:-:S04]  /*0240*/  IABS R8, R9 ;  /* 0x0000000900087213 */ /* 0x000fc80000000000 */
[----:B------:R-:W3:Y:S08]  /*0250*/  I2F.RP R3, R8 ;  /* 0x0000000800037306 */ /* 0x000ef00000209400 */
[----:B---3--:R-:W3:Y:S01]  /*0260*/  MUFU.RCP R3, R3 ;  /* 0x0000000300037308 */ /* 0x008ee20000001000 */
[----:B--2---:R-:W-:Y:S01]  /*0270*/  SHF.R.U32.HI R22, RZ, 0x4, R2 ;  /* 0x00000004ff167819 */ /* 0x004fe20000011602 */
[C---:B------:R-:W-:Y:S01]  /*0280*/  IMAD.SHL.U32 R67, R2.reuse, 0x8, RZ ;  /* 0x0000000802437824 */ /* 0x040fe200078e00ff */
[----:B------:R-:W-:Y:S01]  /*0290*/  LOP3.LUT R16, R2, 0x8, RZ, 0xc0, !PT ;  /* 0x0000000802107812 */ /* 0x000fe200078ec0ff */
[----:B---3--:R-:W-:Y:S01]  /*02a0*/  VIADD R4, R3, 0xffffffe ;  /* 0x0ffffffe03047836 */ /* 0x008fe20000000000 */
[----:B------:R-:W-:-:S02]  /*02b0*/  IABS R3, R9 ;  /* 0x0000000900037213 */ /* 0x000fc40000000000 */
[----:B------:R-:W-:Y:S01]  /*02c0*/  SGXT.U32 R22, R22, 0x3 ;  /* 0x000000031616781a */ /* 0x000fe20000000000 */
[----:B------:R2:W3:Y:S01]  /*02d0*/  F2I.FTZ.U32.TRUNC.NTZ R5, R4 ;  /* 0x0000000400057305 */ /* 0x0004e2000021f000 */
[----:B------:R-:W-:Y:S01]  /*02e0*/  IMAD.SHL.U32 R20, R16, 0x200, RZ ;  /* 0x0000020010147824 */ /* 0x000fe200078e00ff */
[----:B------:R-:W-:Y:S01]  /*02f0*/  LOP3.LUT R46, R67, 0x38, RZ, 0xc0, !PT ;  /* 0x00000038432e7812 */ /* 0x000fe200078ec0ff */
[----:B------:R-:W-:Y:S01]  /*0300*/  IMAD.MOV R10, RZ, RZ, -R3 ;  /* 0x000000ffff0a7224 */ /* 0x000fe200078e0a03 */
[C---:B------:R-:W-:Y:S01]  /*0310*/  LOP3.LUT R17, R22.reuse, 0x38, RZ, 0xfc, !PT ;  /* 0x0000003816117812 */ /* 0x040fe200078efcff */
[C---:B------:R-:W-:Y:S01]  /*0320*/  IMAD.SHL.U32 R24, R22.reuse, 0x8, RZ ;  /* 0x0000000816187824 */ /* 0x040fe200078e00ff */
[C---:B------:R-:W-:Y:S01]  /*0330*/  LOP3.LUT R14, R22.reuse, 0x30, RZ, 0xfc, !PT ;  /* 0x00000030160e7812 */ /* 0x040fe200078efcff */
[----:B------:R-:W-:Y:S02]  /*0340*/  IMAD.SHL.U32 R23, R22, 0x40, RZ ;  /* 0x0000004016177824 */ /* 0x000fe400078e00ff */
[----:B--2---:R-:W-:Y:S01]  /*0350*/  IMAD.MOV.U32 R4, RZ, RZ, RZ ;  /* 0x000000ffff047224 */ /* 0x004fe200078e00ff */
[----:B------:R-:W-:-:S02]  /*0360*/  LOP3.LUT R25, R24, 0x38, R67, 0x78, !PT ;  /* 0x0000003818197812 */ /* 0x000fc400078e7843 */
[----:B------:R-:W-:Y:S02]  /*0370*/  LOP3.LUT R24, RZ, R9, RZ, 0x33, !PT ;  /* 0x00000009ff187212 */ /* 0x000fe400078e33ff */
[----:B------:R-:W-:Y:S01]  /*0380*/  LOP3.LUT R23, R25, R23, RZ, 0xfc, !PT ;  /* 0x0000001719177212 */ /* 0x000fe200078efcff */
[----:B---3--:R-:W-:-:S04]  /*0390*/  IMAD.MOV R13, RZ, RZ, -R5 ;  /* 0x000000ffff0d7224 */ /* 0x008fc800078e0a05 */
[----:B------:R-:W-:-:S04]  /*03a0*/  IMAD R13, R13, R8, RZ ;  /* 0x000000080d0d7224 */ /* 0x000fc800078e02ff */
[----:B------:R-:W-:Y:S01]  /*03b0*/  IMAD.HI.U32 R5, R5, R13, R4 ;  /* 0x0000000d05057227 */ /* 0x000fe200078e0004 */
[----:B------:R-:W-:-:S05]  /*03c0*/  IABS R4, R11 ;  /* 0x0000000b00047213 */ /* 0x000fca0000000000 */
[----:B------:R-:W-:-:S04]  /*03d0*/  IMAD.HI.U32 R3, R5, R4, RZ ;  /* 0x0000000405037227 */ /* 0x000fc800078e00ff */
[----:B------:R-:W-:Y:S01]  /*03e0*/  IMAD R11, R3, R10, R4 ;  /* 0x0000000a030b7224 */ /* 0x000fe200078e0204 */
[C---:B------:R-:W-:Y:S01]  /*03f0*/  LOP3.LUT R4, R22.reuse, 0x10, RZ, 0xfc, !PT ;  /* 0x0000001016047812 */ /* 0x040fe200078efcff */
[----:B------:R-:W-:Y:S01]  /*0400*/  IMAD.HI.U32 R15, R5, R12, RZ ;  /* 0x0000000c050f7227 */ /* 0x000fe200078e00ff */
[----:B------:R-:W-:Y:S02]  /*0410*/  LOP3.LUT R3, R22, 0x8, RZ, 0xfc, !PT ;  /* 0x0000000816037812 */ /* 0x000fe400078efcff */
[----:B------:R-:W-:Y:S01]  /*0420*/  ISETP.GT.U32.AND P0, PT, R8, R11, PT ;  /* 0x0000000b0800720c */ /* 0x000fe20003f04070 */
[----:B------:R-:W-:Y:S01]  /*0430*/  IMAD R13, R15, R10, R12 ;  /* 0x0000000a0f0d7224 */ /* 0x000fe200078e020c */
[----:B------:R-:W-:Y:S01]  /*0440*/  LOP3.LUT R12, R22, 0x28, RZ, 0xfc, !PT ;  /* 0x00000028160c7812 */ /* 0x000fe200078efcff */
[----:B------:R-:W-:Y:S01]  /*0450*/  IMAD.SHL.U32 R4, R4, 0x40, RZ ;  /* 0x0000004004047824 */ /* 0x000fe200078e00ff */
[----:B------:R-:W-:Y:S01]  /*0460*/  LOP3.LUT R10, R22, 0x20, RZ, 0xfc, !PT ;  /* 0x00000020160a7812 */ /* 0x000fe200078efcff */
[----:B------:R-:W-:Y:S01]  /*0470*/  IMAD.SHL.U32 R26, R3, 0x40, RZ ;  /* 0x00000040031a7824 */ /* 0x000fe200078e00ff */
[----:B------:R-:W-:Y:S01]  /*0480*/  ISETP.GT.U32.AND P2, PT, R8, R13, PT ;  /* 0x0000000d0800720c */ /* 0x000fe20003f44070 */
[----:B------:R-:W-:Y:S01]  /*0490*/  IMAD.SHL.U32 R12, R12, 0x40, RZ ;  /* 0x000000400c0c7824 */ /* 0x000fe200078e00ff */
[----:B------:R-:W-:Y:S01]  /*04a0*/  LOP3.LUT R5, R22, 0x18, RZ, 0xfc, !PT ;  /* 0x0000001816057812 */ /* 0x000fe200078efcff */
[----:B------:R-:W-:Y:S01]  /*04b0*/  IMAD.SHL.U32 R3, R10, 0x40, RZ ;  /* 0x000000400a037824 */ /* 0x000fe200078e00ff */
[----:B------:R-:W-:Y:S01]  /*04c0*/  LOP3.LUT R27, R4, R25, RZ, 0xfc, !PT ;  /* 0x00000019041b7212 */ /* 0x000fe200078efcff */
[----:B------:R-:W-:Y:S01]  /*04d0*/  IMAD.SHL.U32 R10, R17, 0x40, RZ ;  /* 0x00000040110a7824 */ /* 0x000fe200078e00ff */
[----:B------:R-:W-:Y:S01]  /*04e0*/  LOP3.LUT R4, R20, R12, R25, 0xfe, !PT ;  /* 0x0000000c14047212 */ /* 0x000fe200078efe19 */
[--C-:B------:R-:W-:Y:S01]  /*04f0*/  @!P0 IMAD.IADD R11, R11, 0x1, -R8.reuse ;  /* 0x000000010b0b8824 */ /* 0x100fe200078e0a08 */
[----:B------:R-:W-:Y:S01]  /*0500*/  LOP3.LUT R12, R6, R9, RZ, 0x3c, !PT ;  /* 0x00000009060c7212 */ /* 0x000fe200078e3cff */
[----:B------:R-:W-:Y:S01]  /*0510*/  IMAD.SHL.U32 R28, R5, 0x40, RZ ;  /* 0x00000040051c7824 */ /* 0x000fe200078e00ff */
[----:B------:R-:W-:Y:S01]  /*0520*/  LOP3.LUT R6, R20, R10, R25, 0xfe, !PT ;  /* 0x0000000a14067212 */ /* 0x000fe200078efe19 */
[----:B------:R-:W-:Y:S01]  /*0530*/  IMAD.SHL.U32 R5, R14, 0x40, RZ ;  /* 0x000000400e057824 */ /* 0x000fe200078e00ff */
[----:B------:R-:W-:Y:S01]  /*0540*/  ISETP.GT.U32.AND P0, PT, R8, R11, PT ;  /* 0x0000000b0800720c */ /* 0x000fe20003f04070 */
[----:B------:R-:W-:Y:S01]  /*0550*/  @!P2 IMAD.IADD R13, R13, 0x1, -R8 ;  /* 0x000000010d0da824 */ /* 0x000fe200078e0a08 */
[-C--:B------:R-:W-:Y:S01]  /*0560*/  LOP3.LUT R17, R26, R25.reuse, RZ, 0xfc, !PT ;  /* 0x000000191a117212 */ /* 0x080fe200078efcff */
[----:B------:R-:W-:Y:S01]  /*0570*/  IMAD.SHL.U32 R14, R16, 0x100, RZ ;  /* 0x00000100100e7824 */ /* 0x000fe200078e00ff */
[----:B------:R-:W-:Y:S01]  /*0580*/  LOP3.LUT R29, R28, R25, RZ, 0xfc, !PT ;  /* 0x000000191c1d7212 */ /* 0x000fe200078efcff */
[----:B------:R-:W-:Y:S01]  /*0590*/  @!P2 VIADD R15, R15, 0x1 ;  /* 0x000000010f0fa836 */ /* 0x000fe20000000000 */
[----:B------:R-:W-:-:S02]  /*05a0*/  LOP3.LUT R3, R20, R3, R25, 0xfe, !PT ;  /* 0x0000000314037212 */ /* 0x000fc400078efe19 */
[----:B------:R-:W-:Y:S02]  /*05b0*/  LOP3.LUT R5, R20, R5, R25, 0xfe, !PT ;  /* 0x0000000514057212 */ /* 0x000fe400078efe19 */
[----:B------:R-:W-:Y:S02]  /*05c0*/  ISETP.GE.AND P3, PT, R12, RZ, PT ;  /* 0x000000ff0c00720c */ /* 0x000fe40003f66270 */
[----:B------:R-:W-:Y:S01]  /*05d0*/  LOP3.LUT R12, R27, R14, RZ, 0xfc, !PT ;  /* 0x0000000e1b0c7212 */ /* 0x000fe200078efcff */
[----:B------:R-:W-:Y:S01]  /*05e0*/  @!P0 IMAD.IADD R11, R11, 0x1, -R8 ;  /* 0x000000010b0b8824 */ /* 0x000fe200078e0a08 */
[----:B------:R-:W-:Y:S02]  /*05f0*/  ISETP.NE.AND P0, PT, R9, RZ, PT ;  /* 0x000000ff0900720c */ /* 0x000fe40003f05270 */
[----:B------:R-:W-:Y:S01]  /*0600*/  LOP3.LUT R9, R17, R20, RZ, 0xfc, !PT ;  /* 0x0000001411097212 */ /* 0x000fe200078efcff */
[----:B------:R-:W-:Y:S01]  /*0610*/  @!P1 IMAD.MOV R11, RZ, RZ, -R11 ;  /* 0x000000ffff0b9224 */ /* 0x000fe200078e0a0b */
[----:B------:R-:W-:-:S02]  /*0620*/  ISETP.GE.U32.AND P1, PT, R13, R8, PT ;  /* 0x000000080d00720c */ /* 0x000fc40003f26070 */
[----:B------:R-:W-:Y:S02]  /*0630*/  LOP3.LUT R8, R23, R14, RZ, 0xfc, !PT ;  /* 0x0000000e17087212 */ /* 0x000fe400078efcff */
[----:B------:R-:W-:Y:S02]  /*0640*/  SEL R10, R24, R11, !P0 ;  /* 0x0000000b180a7207 */ /* 0x000fe40004000000 */
[-C--:B------:R-:W-:Y:S02]  /*0650*/  LOP3.LUT R11, R27, R20.reuse, RZ, 0xfc, !PT ;  /* 0x000000141b0b7212 */ /* 0x080fe400078efcff */
[-C--:B------:R-:W-:Y:S01]  /*0660*/  LOP3.LUT R13, R29, R20.reuse, RZ, 0xfc, !PT ;  /* 0x000000141d0d7212 */ /* 0x080fe200078efcff */
[----:B------:R-:W-:Y:S01]  /*0670*/  IMAD.IADD R19, R7, 0x1, R10 ;  /* 0x0000000107137824 */ /* 0x000fe200078e020a */
[----:B------:R-:W-:Y:S01]  /*0680*/  LOP3.LUT R7, R23, R20, RZ, 0xfc, !PT ;  /* 0x0000001417077212 */ /* 0x000fe200078efcff */
[----:B------:R-:W-:Y:S01]  /*0690*/  IMAD.MOV R23, RZ, RZ, -R21 ;  /* 0x000000ffff177224 */ /* 0x000fe200078e0a15 */
[----:B------:R-:W-:Y:S01]  /*06a0*/  LOP3.LUT R10, R17, R14, RZ, 0xfc, !PT ;  /* 0x0000000e110a7212 */ /* 0x000fe200078efcff */
[----:B------:R-:W-:Y:S01]  /*06b0*/  IMAD.SHL.U32 R17, R19, 0x40, RZ ;  /* 0x0000004013117824 */ /* 0x000fe200078e00ff */
[----:B------:R-:W-:Y:S01]  /*06c0*/  IABS R25, R0 ;  /* 0x0000000000197213 */ /* 0x000fe20000000000 */
[----:B------:R-:W-:Y:S01]  /*06d0*/  IMAD R19, R23, R18, RZ ;  /* 0x0000001217137224 */ /* 0x000fe200078e02ff */
[----:B------:R-:W-:Y:S01]  /*06e0*/  LOP3.LUT R14, R29, R14, RZ, 0xfc, !PT ;  /* 0x0000000e1d0e7212 */ /* 0x000fe200078efcff */
[----:B------:R-:W-:Y:S01]  /*06f0*/  IMAD.MOV.U32 R20, RZ, RZ, RZ ;  /* 0x000000ffff147224 */ /* 0x000fe200078e00ff */
[----:B------:R-:W-:Y:S01]  /*0700*/  LOP3.LUT R28, R17, R22, RZ, 0xfc, !PT ;  /* 0x00000016111c7212 */ /* 0x000fe200078efcff */
[----:B------:R-:W-:Y:S01]  /*0710*/  IMAD.MOV R26, RZ, RZ, -R25 ;  /* 0x000000ffff1a7224 */ /* 0x000fe200078e0a19 */
[----:B------:R-:W-:Y:S01]  /*0720*/  LOP3.LUT R30, R17, 0x8, R22, 0xfe, !PT ;  /* 0x00000008111e7812 */ /* 0x000fe200078efe16 */
[----:B------:R-:W-:Y:S01]  /*0730*/  IMAD.HI.U32 R20, R21, R19, R20 ;  /* 0x0000001315147227 */ /* 0x000fe200078e0014 */
[----:B------:R-:W-:-:S02]  /*0740*/  IABS R27, R28 ;  /* 0x0000001c001b7213 */ /* 0x000fc40000000000 */
[----:B------:R-:W-:Y:S01]  /*0750*/  IABS R29, R30 ;  /* 0x0000001e001d7213 */ /* 0x000fe20000000000 */
[----:B------:R-:W-:Y:S01]  /*0760*/  @P1 VIADD R15, R15, 0x1 ;  /* 0x000000010f0f1836 */ /* 0x000fe20000000000 */
[----:B------:R-:W-:Y:S01]  /*0770*/  LOP3.LUT R32, R17, 0x10, R22, 0xfe, !PT ;  /* 0x0000001011207812 */ /* 0x000fe200078efe16 */
[C---:B------:R-:W-:Y:S01]  /*0780*/  IMAD.HI.U32 R19, R20.reuse, R27, RZ ;  /* 0x0000001b14137227 */ /* 0x040fe200078e00ff */
[----:B------:R-:W-:Y:S02]  /*0790*/  LOP3.LUT R34, R17, 0x18, R22, 0xfe, !PT ;  /* 0x0000001811227812 */ /* 0x000fe400078efe16 */
[----:B------:R-:W-:Y:S01]  /*07a0*/  IABS R23, R32 ;  /* 0x0000002000177213 */ /* 0x000fe20000000000 */
[----:B------:R-:W-:Y:S01]  /*07b0*/  IMAD R27, R19, R26, R27 ;  /* 0x0000001a131b7224 */ /* 0x000fe200078e021b */
[----:B------:R-:W-:Y:S01]  /*07c0*/  IABS R25, R34 ;  /* 0x0000002200197213 */ /* 0x000fe20000000000 */
[----:B------:R-:W-:Y:S01]  /*07d0*/  IMAD.HI.U32 R19, R20, R29, RZ ;  /* 0x0000001d14137227 */ /* 0x000fe200078e00ff */
[----:B------:R-:W-:-:S02]  /*07e0*/  LOP3.LUT R36, R17, 0x28, R22, 0xfe, !PT ;  /* 0x0000002811247812 */ /* 0x000fc400078efe16 */
[----:B------:R-:W-:Y:S01]  /*07f0*/  ISETP.GT.U32.AND P1, PT, R18, R27, PT ;  /* 0x0000001b1200720c */ /* 0x000fe20003f24070 */
[----:B------:R-:W-:Y:S01]  /*0800*/  IMAD R29, R19, R26, R29 ;  /* 0x0000001a131d7224 */ /* 0x000fe200078e021d */
[----:B------:R-:W-:Y:S01]  /*0810*/  IABS R33, R36 ;  /* 0x0000002400217213 */ /* 0x000fe20000000000 */
[----:B------:R-:W-:Y:S01]  /*0820*/  IMAD.HI.U32 R19, R20, R23, RZ ;  /* 0x0000001714137227 */ /* 0x000fe200078e00ff */
[----:B------:R-:W-:Y:S02]  /*0830*/  LOP3.LUT R35, R17, 0x20, R22, 0xfe, !PT ;  /* 0x0000002011237812 */ /* 0x000fe400078efe16 */
[----:B------:R-:W-:Y:S01]  /*0840*/  ISETP.GT.U32.AND P2, PT, R18, R29, PT ;  /* 0x0000001d1200720c */ /* 0x000fe20003f44070 */
[----:B------:R-:W-:Y:S01]  /*0850*/  IMAD R19, R19, R26, R23 ;  /* 0x0000001a13137224 */ /* 0x000fe200078e0217 */
[----:B------:R-:W-:Y:S01]  /*0860*/  IABS R31, R35 ;  /* 0x00000023001f7213 */ /* 0x000fe20000000000 */
[----:B------:R-:W-:Y:S01]  /*0870*/  IMAD.HI.U32 R21, R20, R25, RZ ;  /* 0x0000001914157227 */ /* 0x000fe200078e00ff */
[----:B------:R-:W-:-:S02]  /*0880*/  LOP3.LUT R37, R17, 0x30, R22, 0xfe, !PT ;  /* 0x0000003011257812 */ /* 0x000fc400078efe16 */
[----:B------:R-:W-:Y:S01]  /*0890*/  ISETP.GT.U32.AND P5, PT, R18, R19, PT ;  /* 0x000000131200720c */ /* 0x000fe20003fa4070 */
[----:B------:R-:W-:Y:S01]  /*08a0*/  @!P3 IMAD.MOV R15, RZ, RZ, -R15 ;  /* 0x000000ffff0fb224 */ /* 0x000fe200078e0a0f */
[----:B------:R-:W-:Y:S01]  /*08b0*/  LOP3.LUT R38, R17, 0x38, R22, 0xfe, !PT ;  /* 0x0000003811267812 */ /* 0x000fe200078efe16 */
[-C--:B------:R-:W-:Y:S01]  /*08c0*/  IMAD R21, R21, R26.reuse, R25 ;  /* 0x0000001a15157224 */ /* 0x080fe200078e0219 */
[----:B------:R-:W-:Y:S01]  /*08d0*/  ISETP.GE.AND P4, PT, R28, RZ, PT ;  /* 0x000000ff1c00720c */ /* 0x000fe20003f86270 */
[----:B------:R-:W-:Y:S01]  /*08e0*/  IMAD.HI.U32 R25, R20, R33, RZ ;  /* 0x0000002114197227 */ /* 0x000fe200078e00ff */
[----:B------:R-:W-:Y:S02]  /*08f0*/  SEL R15, R24, R15, !P0 ;  /* 0x0000000f180f7207 */ /* 0x000fe40004000000 */
[----:B------:R-:W-:Y:S01]  /*0900*/  ISETP.GT.U32.AND P0, PT, R18, R21, PT ;  /* 0x000000151200720c */ /* 0x000fe20003f04070 */
[----:B------:R-:W-:Y:S01]  /*0910*/  IMAD R25, R25, R26, R33 ;  /* 0x0000001a19197224 */ /* 0x000fe200078e0221 */
[----:B------:R-:W-:Y:S01]  /*0920*/  IABS R33, R38 ;  /* 0x0000002600217213 */ /* 0x000fe20000000000 */
[----:B------:R-:W-:Y:S01]  /*0930*/  @!P2 IMAD.IADD R29, R29, 0x1, -R18 ;  /* 0x000000011d1da824 */ /* 0x000fe200078e0a12 */
[----:B------:R-:W-:Y:S01]  /*0940*/  LEA R66, R7, UR10, 0x1 ;  /* 0x0000000a07427c11 */ /* 0x000fe2000f8e08ff */
[----:B------:R-:W-:Y:S01]  /*0950*/  IMAD.HI.U32 R23, R20, R31, RZ ;  /* 0x0000001f14177227 */ /* 0x000fe200078e00ff */
[----:B------:R-:W-:-:S02]  /*0960*/  LEA R68, R9, UR10, 0x1 ;  /* 0x0000000a09447c11 */ /* 0x000fc4000f8e08ff */
[C---:B------:R-:W-:Y:S01]  /*0970*/  ISETP.GT.U32.AND P2, PT, R18.reuse, R29, PT ;  /* 0x0000001d1200720c */ /* 0x040fe20003f44070 */
[--C-:B------:R-:W-:Y:S01]  /*0980*/  @!P1 IMAD.IADD R27, R27, 0x1, -R18.reuse ;  /* 0x000000011b1b9824 */ /* 0x100fe200078e0a12 */
[----:B------:R-:W-:Y:S01]  /*0990*/  ISETP.GT.U32.AND P1, PT, R18, R25, PT ;  /* 0x000000191200720c */ /* 0x000fe20003f24070 */
[----:B------:R-:W-:Y:S01]  /*09a0*/  IMAD R23, R23, R26, R31 ;  /* 0x0000001a17177224 */ /* 0x000fe200078e021f */
[----:B------:R-:W-:Y:S01]  /*09b0*/  IABS R31, R37 ;  /* 0x00000025001f7213 */ /* 0x000fe20000000000 */
[--C-:B------:R-:W-:Y:S01]  /*09c0*/  @!P5 IMAD.IADD R19, R19, 0x1, -R18.reuse ;  /* 0x000000011313d824 */ /* 0x100fe200078e0a12 */
[----:B------:R-:W-:Y:S01]  /*09d0*/  ISETP.GE.AND P5, PT, R30, RZ, PT ;  /* 0x000000ff1e00720c */ /* 0x000fe20003fa6270 */
[----:B------:R-:W-:Y:S01]  /*09e0*/  @!P0 IMAD.IADD R21, R21, 0x1, -R18 ;  /* 0x0000000115158824 */ /* 0x000fe200078e0a12 */
[----:B------:R-:W-:Y:S01]  /*09f0*/  ISETP.GT.U32.AND P3, PT, R18, R23, PT ;  /* 0x000000171200720c */ /* 0x000fe20003f64070 */
[----:B------:R-:W-:Y:S01]  /*0a00*/  IMAD.HI.U32 R24, R20, R31, RZ ;  /* 0x0000001f14187227 */ /* 0x000fe200078e00ff */
[----:B------:R-:W-:-:S02]  /*0a10*/  ISETP.GT.U32.AND P6, PT, R18, R27, PT ;  /* 0x0000001b1200720c */ /* 0x000fc40003fc4070 */
[----:B------:R-:W-:Y:S01]  /*0a20*/  ISETP.GE.AND P0, PT, R32, RZ, PT ;  /* 0x000000ff2000720c */ /* 0x000fe20003f06270 */
[-C--:B------:R-:W-:Y:S01]  /*0a30*/  IMAD R31, R24, R26.reuse, R31 ;  /* 0x0000001a181f7224 */ /* 0x080fe200078e021f */
[----:B------:R-:W-:Y:S01]  /*0a40*/  LEA R40, R11, UR10, 0x1 ;  /* 0x0000000a0b287c11 */ /* 0x000fe2000f8e08ff */
[--C-:B------:R-:W-:Y:S01]  /*0a50*/  @!P1 IMAD.IADD R25, R25, 0x1, -R18.reuse ;  /* 0x0000000119199824 */ /* 0x100fe200078e0a12 */
[----:B------:R-:W-:Y:S01]  /*0a60*/  ISETP.GT.U32.AND P1, PT, R18, R21, PT ;  /* 0x000000151200720c */ /* 0x000fe20003f24070 */
[--C-:B------:R-:W-:Y:S01]  /*0a70*/  @!P2 IMAD.IADD R29, R29, 0x1, -R18.reuse ;  /* 0x000000011d1da824 */ /* 0x100fe200078e0a12 */
[----:B------:R-:W-:Y:S01]  /*0a80*/  LEA R62, R13, UR10, 0x1 ;  /* 0x0000000a0d3e7c11 */ /* 0x000fe2000f8e08ff */
[----:B------:R-:W-:Y:S01]  /*0a90*/  IMAD.HI.U32 R20, R20, R33, RZ ;  /* 0x0000002114147227 */ /* 0x000fe200078e00ff */
[----:B------:R-:W-:Y:S02]  /*0aa0*/  LEA R60, R3, UR10, 0x1 ;  /* 0x0000000a033c7c11 */ /* 0x000fe4000f8e08ff */
[----:B------:R-:W-:Y:S01]  /*0ab0*/  LEA R58, R4, UR10, 0x1 ;  /* 0x0000000a043a7c11 */ /* 0x000fe2000f8e08ff */
[----:B------:R-:W-:Y:S01]  /*0ac0*/  @!P5 IMAD.MOV R29, RZ, RZ, -R29 ;  /* 0x000000ffff1dd224 */ /* 0x000fe200078e0a1d */
[----:B------:R-:W-:Y:S01]  /*0ad0*/  ISETP.GT.U32.AND P5, PT, R18, R31, PT ;  /* 0x0000001f1200720c */ /* 0x000fe20003fa4070 */
[----:B------:R-:W-:Y:S01]  /*0ae0*/  IMAD R33, R20, R26, R33 ;  /* 0x0000001a14217224 */ /* 0x000fe200078e0221 */
[----:B------:R-:W-:Y:S01]  /*0af0*/  LEA R49, R5, UR10, 0x1 ;  /* 0x0000000a05317c11 */ /* 0x000fe2000f8e08ff */
[--C-:B------:R-:W-:Y:S01]  /*0b00*/  @!P3 IMAD.IADD R23, R23, 0x1, -R18.reuse ;  /* 0x000000011717b824 */ /* 0x100fe200078e0a12 */
[C---:B------:R-:W-:Y:S01]  /*0b10*/  ISETP.GT.U32.AND P3, PT, R18.reuse, R25, PT ;  /* 0x000000191200720c */ /* 0x040fe20003f64070 */
[--C-:B------:R-:W-:Y:S01]  /*0b20*/  @!P1 IMAD.IADD R21, R21, 0x1, -R18.reuse ;  /* 0x0000000115159824 */ /* 0x100fe200078e0a12 */
[C---:B------:R-:W-:Y:S01]  /*0b30*/  ISETP.GT.U32.AND P1, PT, R18.reuse, R33, PT ;  /* 0x000000211200720c */ /* 0x040fe20003f24070 */
[--C-:B------:R-:W-:Y:S01]  /*0b40*/  @!P6 IMAD.IADD R27, R27, 0x1, -R18.reuse ;  /* 0x000000011b1be824 */ /* 0x100fe200078e0a12 */
[C---:B------:R-:W-:Y:S01]  /*0b50*/  ISETP.GT.U32.AND P6, PT, R18.reuse, R19, PT ;  /* 0x000000131200720c */ /* 0x040fe20003fc4070 */
[----:B------:R-:W-:Y:S01]  /*0b60*/  IMAD.SHL.U32 R15, R15, 0x20, RZ ;  /* 0x000000200f0f7824 */ /* 0x000fe200078e00ff */
[----:B------:R-:W-:Y:S01]  /*0b70*/  ISETP.GT.U32.AND P2, PT, R18, R23, PT ;  /* 0x000000171200720c */ /* 0x000fe20003f44070 */
[----:B------:R-:W-:Y:S01]  /*0b80*/  @!P4 IMAD.MOV R27, RZ, RZ, -R27 ;  /* 0x000000ffff1bc224 */ /* 0x000fe200078e0a1b */
[----:B------:R-:W-:Y:S01]  /*0b90*/  ISETP.GE.AND P4, PT, R34, RZ, PT ;  /* 0x000000ff2200720c */ /* 0x000fe20003f86270 */
[----:B------:R-:W-:Y:S01]  /*0ba0*/  @!P5 IMAD.IADD R31, R31, 0x1, -R18 ;  /* 0x000000011f1fd824 */ /* 0x000fe200078e0a12 */
[----:B------:R-:W-:-:S02]  /*0bb0*/  LOP3.LUT R28, R15, R22, RZ, 0xfc, !PT ;  /* 0x000000160f1c7212 */ /* 0x000fc400078efcff */
[----:B------:R-:W-:Y:S01]  /*0bc0*/  LOP3.LUT R30, R15, 0x8, R22, 0xfe, !PT ;  /* 0x000000080f1e7812 */ /* 0x000fe200078efe16 */
[--C-:B------:R-:W-:Y:S01]  /*0bd0*/  @!P3 IMAD.IADD R25, R25, 0x1, -R18.reuse ;  /* 0x000000011919b824 */ /* 0x100fe200078e0a12 */
[C---:B------:R-:W-:Y:S01]  /*0be0*/  ISETP.GT.U32.AND P5, PT, R18.reuse, R31, PT ;  /* 0x0000001f1200720c */ /* 0x040fe20003fa4070 */
[--C-:B------:R-:W-:Y:S01]  /*0bf0*/  @!P1 IMAD.IADD R33, R33, 0x1, -R18.reuse ;  /* 0x0000000121219824 */ /* 0x100fe200078e0a12 */
[----:B------:R-:W-:Y:S01]  /*0c00*/  ISETP.GE.AND P3, PT, R37, RZ, PT ;  /* 0x000000ff2500720c */ /* 0x000fe20003f66270 */
[--C-:B------:R-:W-:Y:S01]  /*0c10*/  @!P6 IMAD.IADD R19, R19, 0x1, -R18.reuse ;  /* 0x000000011313e824 */ /* 0x100fe200078e0a12 */
[----:B------:R-:W-:Y:S01]  /*0c20*/  ISETP.GE.AND P6, PT, R35, RZ, PT ;  /* 0x000000ff2300720c */ /* 0x000fe20003fc6270 */
[----:B------:R-:W-:Y:S01]  /*0c30*/  @!P2 IMAD.IADD R23, R23, 0x1, -R18 ;  /* 0x000000011717a824 */ /* 0x000fe200078e0a12 */
[----:B------:R-:W-:Y:S01]  /*0c40*/  ISETP.GT.U32.AND P1, PT, R18, R33, PT ;  /* 0x000000211200720c */ /* 0x000fe20003f24070 */
[----:B------:R-:W-:Y:S01]  /*0c50*/  IMAD.HI R20, R28, 0x2aaaaaab, RZ ;  /* 0x2aaaaaab1c147827 */ /* 0x000fe200078e02ff */
[----:B------:R-:W-:-:S02]  /*0c60*/  ISETP.GE.AND P2, PT, R36, RZ, PT ;  /* 0x000000ff2400720c */ /* 0x000fc40003f46270 */
[----:B------:R-:W-:Y:S01]  /*0c70*/  LOP3.LUT R32, R15, 0x10, R22, 0xfe, !PT ;  /* 0x000000100f207812 */ /* 0x000fe200078efe16 */
[----:B------:R-:W-:Y:S01]  /*0c80*/  @!P0 IMAD.MOV R19, RZ, RZ, -R19 ;  /* 0x000000ffff138224 */ /* 0x000fe200078e0a13 */
[----:B------:R-:W-:Y:S01]  /*0c90*/  LOP3.LUT R34, R15, 0x18, R22, 0xfe, !PT ;  /* 0x000000180f227812 */ /* 0x000fe200078efe16 */
[----:B------:R-:W-:Y:S01]  /*0ca0*/  @!P5 IMAD.IADD R31, R31, 0x1, -R18 ;  /* 0x000000011f1fd824 */ /* 0x000fe200078e0a12 */
[----:B------:R-:W-:Y:S01]  /*0cb0*/  ISETP.GE.AND P5, PT, R38, RZ, PT ;  /* 0x000000ff2600720c */ /* 0x000fe20003fa6270 */
[----:B------:R-:W-:Y:S01]  /*0cc0*/  IMAD.HI R22, R30, 0x2aaaaaab, RZ ;  /* 0x2aaaaaab1e167827 */ /* 0x000fe200078e02ff */
[----:B------:R-:W-:Y:S02]  /*0cd0*/  SHF.R.U32.HI R35, RZ, 0x1f, R20 ;  /* 0x0000001fff237819 */ /* 0x000fe40000011614 */
[----:B------:R-:W-:Y:S01]  /*0ce0*/  LEA R47, R6, UR10, 0x1 ;  /* 0x0000000a062f7c11 */ /* 0x000fe2000f8e08ff */
[----:B------:R-:W-:Y:S01]  /*0cf0*/  IMAD.HI R24, R32, 0x2aaaaaab, RZ ;  /* 0x2aaaaaab20187827 */ /* 0x000fe200078e02ff */
[----:B------:R-:W-:-:S02]  /*0d00*/  SHF.R.U32.HI R37, RZ, 0x1f, R22 ;  /* 0x0000001fff257819 */ /* 0x000fc40000011616 */
[----:B------:R-:W-:Y:S01]  /*0d10*/  LEA.HI R35, R20, R35, RZ, 0x17 ;  /* 0x0000002314237211 */ /* 0x000fe200078fb8ff */
[----:B------:R-:W-:Y:S01]  /*0d20*/  IMAD.HI R26, R34, 0x2aaaaaab, RZ ;  /* 0x2aaaaaab221a7827 */ /* 0x000fe200078e02ff */
[----:B------:R-:W-:Y:S02]  /*0d30*/  SHF.R.U32.HI R39, RZ, 0x1f, R24 ;  /* 0x0000001fff277819 */ /* 0x000fe40000011618 */
[----:B------:R-:W-:Y:S01]  /*0d40*/  LEA.HI R37, R22, R37, RZ, 0x17 ;  /* 0x0000002516257211 */ /* 0x000fe200078fb8ff */
[----:B------:R-:W-:Y:S01]  /*0d50*/  @!P1 IMAD.IADD R33, R33, 0x1, -R18 ;  /* 0x0000000121219824 */ /* 0x000fe200078e0a12 */
[----:B------:R-:W-:Y:S01]  /*0d60*/  SHF.R.U32.HI R41, RZ, 0x1f, R26 ;  /* 0x0000001fff297819 */ /* 0x000fe2000001161a */
[----:B------:R-:W-:Y:S01]  /*0d70*/  @!P4 IMAD.MOV R21, RZ, RZ, -R21 ;  /* 0x000000ffff15c224 */ /* 0x000fe200078e0a15 */
[----:B------:R-:W-:Y:S01]  /*0d80*/  ISETP.NE.AND P1, PT, R0, RZ, PT ;  /* 0x000000ff0000720c */ /* 0x000fe20003f25270 */
[----:B------:R-:W-:Y:S01]  /*0d90*/  @!P6 IMAD.MOV R23, RZ, RZ, -R23 ;  /* 0x000000ffff17e224 */ /* 0x000fe200078e0a17 */
[----:B------:R-:W-:Y:S01]  /*0da0*/  LOP3.LUT R18, RZ, R0, RZ, 0x33, !PT ;  /* 0x00000000ff127212 */ /* 0x000fe200078e33ff */
[----:B------:R-:W-:Y:S01]  /*0db0*/  @!P2 IMAD.MOV R25, RZ, RZ, -R25 ;  /* 0x000000ffff19a224 */ /* 0x000fe200078e0a19 */
[----:B------:R-:W-:Y:S01]  /*0dc0*/  LEA.HI R39, R24, R39, RZ, 0x17 ;  /* 0x0000002718277211 */ /* 0x000fe200078fb8ff */
[----:B------:R-:W-:Y:S01]  /*0dd0*/  @!P3 IMAD.MOV R31, RZ, RZ, -R31 ;  /* 0x000000ffff1fb224 */ /* 0x000fe200078e0a1f */
[----:B------:R-:W-:Y:S01]  /*0de0*/  LEA.HI R41, R26, R41, RZ, 0x17 ;  /* 0x000000291a297211 */ /* 0x000fe200078fb8ff */
[----:B------:R-:W-:Y:S01]  /*0df0*/  @!P5 IMAD.MOV R33, RZ, RZ, -R33 ;  /* 0x000000ffff21d224 */ /* 0x000fe200078e0a21 */
[C---:B------:R-:W-:Y:S01]  /*0e00*/  SEL R22, R18.reuse, R19, !P1 ;  /* 0x0000001312167207 */ /* 0x040fe20004800000 */
[----:B------:R-:W-:Y:S01]  /*0e10*/  IMAD R35, R35, -0xc00, R28 ;  /* 0xfffff40023237824 */ /* 0x000fe200078e021c */
[C---:B------:R-:W-:Y:S01]  /*0e20*/  SEL R24, R18.reuse, R21, !P1 ;  /* 0x0000001512187207 */ /* 0x040fe20004800000 */
[----:B------:R-:W-:Y:S01]  /*0e30*/  IMAD R37, R37, -0xc00, R30 ;  /* 0xfffff40025257824 */ /* 0x000fe200078e021e */
[C---:B------:R-:W-:Y:S01]  /*0e40*/  SEL R20, R18.reuse, R27, !P1 ;  /* 0x0000001b12147207 */ /* 0x040fe20004800000 */
[----:B------:R-:W-:Y:S01]  /*0e50*/  IMAD R39, R39, -0xc00, R32 ;  /* 0xfffff40027277824 */ /* 0x000fe200078e0220 */
[C---:B------:R-:W-:Y:S01]  /*0e60*/  SEL R29, R18.reuse, R29, !P1 ;  /* 0x0000001d121d7207 */ /* 0x040fe20004800000 */
[----:B------:R-:W-:Y:S01]  /*0e70*/  IMAD R41, R41, -0xc00, R34 ;  /* 0xfffff40029297824 */ /* 0x000fe200078e0222 */
[----:B------:R-:W-:Y:S01]  /*0e80*/  SEL R23, R18, R23, !P1 ;  /* 0x0000001712177207 */ /* 0x000fe20004800000 */
[----:B------:R-:W-:Y:S01]  /*0e90*/  IMAD R21, R22, 0xc00, RZ ;  /* 0x00000c0016157824 */ /* 0x000fe200078e02ff */
[----:B------:R-:W-:Y:S01]  /*0ea0*/  SEL R25, R18, R25, !P1 ;  /* 0x0000001912197207 */ /* 0x000fe20004800000 */
[----:B------:R-:W-:Y:S01]  /*0eb0*/  IMAD R22, R24, 0xc00, RZ ;  /* 0x00000c0018167824 */ /* 0x000fe200078e02ff */
[----:B------:R-:W-:Y:S01]  /*0ec0*/  SEL R31, R18, R31, !P1 ;  /* 0x0000001f121f7207 */ /* 0x000fe20004800000 */
[----:B------:R-:W-:Y:S01]  /*0ed0*/  IMAD R19, R20, 0xc00, RZ ;  /* 0x00000c0014137824 */ /* 0x000fe200078e02ff */
[----:B------:R-:W-:Y:S01]  /*0ee0*/  SEL R18, R18, R33, !P1 ;  /* 0x0000002112127207 */ /* 0x000fe20004800000 */
[----:B------:R-:W-:Y:S01]  /*0ef0*/  IMAD R24, R25, 0xc00, RZ ;  /* 0x00000c0019187824 */ /* 0x000fe200078e02ff */
[----:B------:R-:W-:Y:S01]  /*0f00*/  LEA R42, R12, UR10, 0x1 ;  /* 0x0000000a0c2a7c11 */ /* 0x000fe2000f8e08ff */
[----:B------:R-:W-:-:S02]  /*0f10*/  IMAD.SHL.U32 R27, R16, 0x8, RZ ;  /* 0x00000008101b7824 */ /* 0x000fc400078e00ff */
[----:B------:R-:W-:Y:S02]  /*0f20*/  IMAD R32, R41, 0xc00, RZ ;  /* 0x00000c0029207824 */ /* 0x000fe400078e02ff */
[----:B------:R-:W-:Y:S01]  /*0f30*/  IMAD R26, R35, 0xc00, RZ ;  /* 0x00000c00231a7824 */ /* 0x000fe200078e02ff */
[C-C-:B------:R-:W-:Y:S01]  /*0f40*/  IADD3 R48, R46.reuse, R21, R27.reuse ;  /* 0x000000152e307210 */ /* 0x140fe20007ffe01b */
        /* <DEDUP_REMOVED lines=9> */
[--C-:B------:R-:W-:Y:S01]  /*0fe0*/  IADD3 R16, R46, R20, R27.reuse ;  /* 0x000000142e107210 */ /* 0x100fe20007ffe01b */
[----:B------:R-:W-:Y:S01]  /*0ff0*/  IMAD R18, R18, 0xc00, RZ ;  /* 0x00000c0012127824 */ /* 0x000fe200078e02ff */
[----:B------:R-:W-:-:S02]  /*1000*/  IADD3 R53, R46, R22, R27 ;  /* 0x000000162e357210 */ /* 0x000fc40007ffe01b */
[C-C-:B------:R-:W-:Y:S02]  /*1010*/  IADD3 R51, R46.reuse, R23, R27.reuse ;  /* 0x000000172e337210 */ /* 0x140fe40007ffe01b */
[C-C-:B------:R-:W-:Y:S02]  /*1020*/  IADD3 R50, R46.reuse, R24, R27.reuse ;  /* 0x000000182e327210 */ /* 0x140fe40007ffe01b */
[C-C-:B------:R-:W-:Y:S02]  /*1030*/  IADD3 R52, R46.reuse, R25, R27.reuse ;  /* 0x000000192e347210 */ /* 0x140fe40007ffe01b */
[C-C-:B------:R-:W-:Y:S02]  /*1040*/  IADD3 R41, R46.reuse, R18, R27.reuse ;  /* 0x000000122e297210 */ /* 0x140fe40007ffe01b */
[----:B------:R-:W-:Y:S02]  /*1050*/  IADD3 R46, R46, R19, R27 ;  /* 0x000000132e2e7210 */ /* 0x000fe40007ffe01b */
[----:B------:R-:W-:-:S02]  /*1060*/  LOP3.LUT R27, R27, 0x38, R67, 0xf8, !PT ;  /* 0x000000381b1b7812 */ /* 0x000fc400078ef843 */
[----:B------:R-:W-:Y:S02]  /*1070*/  LOP3.LUT R67, R67, 0x18, RZ, 0xc0, !PT ;  /* 0x0000001843437812 */ /* 0x000fe400078ec0ff */
[-C--:B------:R-:W-:Y:S02]  /*1080*/  LOP3.LUT R43, R23, R27.reuse, RZ, 0xfc, !PT ;  /* 0x0000001b172b7212 */ /* 0x080fe400078efcff */
[-C--:B------:R-:W-:Y:S02]  /*1090*/  LOP3.LUT R23, R19, R27.reuse, RZ, 0xfc, !PT ;  /* 0x0000001b13177212 */ /* 0x080fe400078efcff */
[-C--:B------:R-:W-:Y:S02]  /*10a0*/  LOP3.LUT R39, R20, R27.reuse, RZ, 0xfc, !PT ;  /* 0x0000001b14277212 */ /* 0x080fe400078efcff */
[-C--:B------:R-:W-:Y:S02]  /*10b0*/  LOP3.LUT R21, R21, R27.reuse, RZ, 0xfc, !PT ;  /* 0x0000001b15157212 */ /* 0x080fe400078efcff */
[-C--:B------:R-:W-:Y:S01]  /*10c0*/  LOP3.LUT R37, R22, R27.reuse, RZ, 0xfc, !PT ;  /* 0x0000001b16257212 */ /* 0x080fe200078efcff */
[----:B-1---5:R-:W-:Y:S01]  /*10d0*/  IMAD.WIDE R22, R23, 0x2, R56 ;  /* 0x0000000217167825 */ /* 0x022fe200078e0238 */
[----:B------:R-:W-:-:S02]  /*10e0*/  LOP3.LUT R55, R24, R27, RZ, 0xfc, !PT ;  /* 0x0000001b18377212 */ /* 0x000fc400078efcff */
[-C--:B------:R-:W-:Y:S01]  /*10f0*/  LOP3.LUT R45, R25, R27.reuse, RZ, 0xfc, !PT ;  /* 0x0000001b192d7212 */ /* 0x080fe200078efcff */
[--C-:B------:R-:W-:Y:S01]  /*1100*/  IMAD.WIDE R38, R39, 0x2, R56.reuse ;  /* 0x0000000227267825 */ /* 0x100fe200078e0238 */
[-C--:B------:R-:W-:Y:S01]  /*1110*/  LOP3.LUT R69, R18, R27.reuse, RZ, 0xfc, !PT ;  /* 0x0000001b12457212 */ /* 0x080fe200078efcff */
[----:B------:R-:W-:Y:S01]  /*1120*/  @!PT LDS RZ, [RZ] ;  /* 0x00000000fffff984 */ /* 0x000fe20000000800 */
[----:B------:R-:W-:Y:S01]  /*1130*/  @!PT LDS RZ, [RZ] ;  /* 0x00000000fffff984 */ /* 0x000fe20000000800 */
[----:B------:R-:W-:Y:S01]  /*1140*/  @!PT LDS RZ, [RZ] ;  /* 0x00000000fffff984 */ /* 0x000fe20000000800 */
[----:B------:R-:W-:Y:S01]  /*1150*/  LDGSTS.E.BYPASS.128 [R66], desc[UR14][R22.64] ;  /* 0x0000000016427fae */ /* 0x000fe2000b901c4e */
[-C--:B------:R-:W-:Y:S01]  /*1160*/  LOP3.LUT R35, R26, R27.reuse, RZ, 0xfc, !PT ;  /* 0x0000001b1a237212 */ /* 0x080fe200078efcff */
[--C-:B------:R-:W-:Y:S01]  /*1170*/  IMAD.WIDE R24, R21, 0x2, R56.reuse ;  /* 0x0000000215187825 */ /* 0x100fe200078e0238 */
[-C--:B------:R-:W-:Y:S01]  /*1180*/  LOP3.LUT R29, R28, R27.reuse, RZ, 0xfc, !PT ;  /* 0x0000001b1c1d7212 */ /* 0x080fe200078efcff */
[----:B------:R-:W-:Y:S01]  /*1190*/  LDGSTS.E.BYPASS.128 [R68], desc[UR14][R38.64] ;  /* 0x0000000026447fae */ /* 0x000fe2000b901c4e */
[-C--:B------:R-:W-:Y:S01]  /*11a0*/  LOP3.LUT R31, R32, R27.reuse, RZ, 0xfc, !PT ;  /* 0x0000001b201f7212 */ /* 0x080fe200078efcff */
[--C-:B------:R-:W-:Y:S01]  /*11b0*/  IMAD.WIDE R20, R37, 0x2, R56.reuse ;  /* 0x0000000225147825 */ /* 0x100fe200078e0238 */
[----:B------:R-:W-:Y:S01]  /*11c0*/  LOP3.LUT R33, R30, R27, RZ, 0xfc, !PT ;  /* 0x0000001b1e217212 */ /* 0x000fe200078efcff */
[----:B------:R-:W-:Y:S02]  /*11d0*/  LDGSTS.E.BYPASS.128 [R40], desc[UR14][R24.64] ;  /* 0x0000000018287fae */ /* 0x000fe4000b901c4e */
[--C-:B------:R-:W-:Y:S01]  /*11e0*/  IMAD.WIDE R18, R43, 0x2, R56.reuse ;  /* 0x000000022b127825 */ /* 0x100fe200078e0238 */
[----:B------:R-:W-:Y:S01]  /*11f0*/  LEA R43, R10, UR10, 0x1 ;  /* 0x0000000a0a2b7c11 */ /* 0x000fe2000f8e08ff */
[----:B------:R-:W-:Y:S02]  /*1200*/  LDGSTS.E.BYPASS.128 [R62], desc[UR14][R20.64] ;  /* 0x00000000143e7fae */ /* 0x000fe4000b901c4e */
[----:B------:R-:W-:-:S02]  /*1210*/  IMAD.WIDE R54, R55, 0x2, R56 ;  /* 0x0000000237367825 */ /* 0x000fc400078e0238 */
[----:B------:R-:W-:Y:S02]  /*1220*/  LDGSTS.E.BYPASS.128 [R60], desc[UR14][R18.64] ;  /* 0x00000000123c7fae */ /* 0x000fe4000b901c4e */
[--C-:B------:R-:W-:Y:S01]  /*1230*/  IMAD.WIDE R36, R45, 0x2, R56.reuse ;  /* 0x000000022d247825 */ /* 0x100fe200078e0238 */
[----:B------:R-:W-:Y:S01]  /*1240*/  LEA R45, R8, UR10, 0x1 ;  /* 0x0000000a082d7c11 */ /* 0x000fe2000f8e08ff */
[----:B------:R-:W-:Y:S02]  /*1250*/  LDGSTS.E.BYPASS.128 [R58], desc[UR14][R54.64] ;  /* 0x00000000363a7fae */ /* 0x000fe4000b901c4e */
[----:B------:R-:W-:Y:S01]  /*1260*/  IMAD.WIDE R26, R69, 0x2, R56 ;  /* 0x00000002451a7825 */ /* 0x000fe200078e0238 */
[----:B------:R-:W-:Y:S01]  /*1270*/  LEA R69, R14, UR10, 0x1 ;  /* 0x0000000a0e457c11 */ /* 0x000fe2000f8e08ff */
[----:B------:R-:W-:Y:S02]  /*1280*/  LDGSTS.E.BYPASS.128 [R49], desc[UR14][R36.64] ;  /* 0x0000000024317fae */ /* 0x000fe4000b901c4e */
[----:B------:R-:W-:-:S02]  /*1290*/  IMAD.WIDE R34, R35, 0x2, R64 ;  /* 0x0000000223227825 */ /* 0x000fc400078e0240 */
[----:B------:R-:W-:Y:S02]  /*12a0*/  LDGSTS.E.BYPASS.128 [R47], desc[UR14][R26.64] ;  /* 0x000000001a2f7fae */ /* 0x000fe4000b901c4e */
[--C-:B------:R-:W-:Y:S02]  /*12b0*/  IMAD.WIDE R28, R29, 0x2, R64.reuse ;  /* 0x000000021d1c7825 */ /* 0x100fe400078e0240 */
[----:B------:R-:W0:Y:S02]  /*12c0*/  LDGDEPBAR ;  /* 0x00000000000079af */ /* 0x000e240000000000 */
[--C-:B------:R-:W-:Y:S02]  /*12d0*/  IMAD.WIDE R32, R33, 0x2, R64.reuse ;  /* 0x0000000221207825 */ /* 0x100fe400078e0240 */
[----:B------:R-:W-:Y:S02]  /*12e0*/  LDGSTS.E.BYPASS.128 [R45+0x14000], desc[UR14][R34.64] ;  /* 0x14000000222d7fae */ /* 0x000fe4000b901c4e */
[----:B------:R-:W-:-:S02]  /*12f0*/  IMAD.WIDE R30, R31, 0x2, R64 ;  /* 0x000000021f1e7825 */ /* 0x000fc400078e0240 */
[----:B------:R-:W-:Y:S04]  /*1300*/  LDGSTS.E.BYPASS.128 [R43+0x14000], desc[UR14][R28.64] ;  /* 0x140000001c2b7fae */ /* 0x000fe8000b901c4e */
[----:B------:R-:W-:Y:S04]  /*1310*/  LDGSTS.E.BYPASS.128 [R42+0x14000], desc[UR14][R32.64] ;  /* 0x14000000202a7fae */ /* 0x000fe8000b901c4e */
[----:B------:R-:W-:Y:S04]  /*1320*/  LDGSTS.E.BYPASS.128 [R69+0x14000], desc[UR14][R30.64] ;  /* 0x140000001e457fae */ /* 0x000fe8000b901c4e */
[----:B------:R-:W0:Y:S01]  /*1330*/  LDGDEPBAR ;  /* 0x00000000000079af */ /* 0x000e220000000000 */
[----:B------:R-:W-:Y:S06]  /*1340*/  BAR.SYNC.DEFER_BLOCKING 0x0 ;  /* 0x0000000000007b1d */ /* 0x000fec0000010000 */
[----:B------:R-:W-:Y:S01]  /*1350*/  @!PT LDS RZ, [RZ] ;  /* 0x00000000fffff984 */ /* 0x000fe20000000800 */
[----:B------:R-:W-:Y:S01]  /*1360*/  @!PT LDS RZ, [RZ] ;  /* 0x00000000fffff984 */ /* 0x000fe20000000800 */
[----:B------:R-:W-:Y:S01]  /*1370*/  @!PT LDS RZ, [RZ] ;  /* 0x00000000fffff984 */ /* 0x000fe20000000800 */
[----:B------:R-:W-:Y:S04]  /*1380*/  LDGSTS.E.BYPASS.128 [R66+0x4000], desc[UR14][R22.64+0x100] ;  /* 0x0400010016427fae */ /* 0x000fe8000b901c4e */
[----:B------:R-:W-:Y:S04]  /*1390*/  LDGSTS.E.BYPASS.128 [R68+0x4000], desc[UR14][R38.64+0x100] ;  /* 0x0400010026447fae */ /* 0x000fe8000b901c4e */
[----:B------:R-:W-:Y:S04]  /*13a0*/  LDGSTS.E.BYPASS.128 [R40+0x4000], desc[UR14][R24.64+0x100] ;  /* 0x0400010018287fae */ /* 0x000fe8000b901c4e */
[----:B------:R-:W-:Y:S04]  /*13b0*/  LDGSTS.E.BYPASS.128 [R62+0x4000], desc[UR14][R20.64+0x100] ;  /* 0x04000100143e7fae */ /* 0x000fe8000b901c4e */
[----:B------:R-:W-:Y:S04]  /*13c0*/  LDGSTS.E.BYPASS.128 [R60+0x4000], desc[UR14][R18.64+0x100] ;  /* 0x04000100123c7fae */ /* 0x000fe8000b901c4e */
[----:B------:R-:W-:Y:S04]  /*13d0*/  LDGSTS.E.BYPASS.128 [R58+0x4000], desc[UR14][R54.64+0x100] ;  /* 0x04000100363a7fae */ /* 0x000fe8000b901c4e */
[----:B------:R-:W-:Y:S04]  /*13e0*/  LDGSTS.E.BYPASS.128 [R49+0x4000], desc[UR14][R36.64+0x100] ;  /* 0x0400010024317fae */ /* 0x000fe8000b901c4e */
[----:B------:R-:W-:Y:S04]  /*13f0*/  LDGSTS.E.BYPASS.128 [R47+0x4000], desc[UR14][R26.64+0x100] ;  /* 0x040001001a2f7fae */ /* 0x000fe8000b901c4e */
[----:B------:R-:W0:Y:S04]  /*1400*/  LDGDEPBAR ;  /* 0x00000000000079af */ /* 0x000e280000000000 */
[----:B------:R-:W-:Y:S04]  /*1410*/  LDGSTS.E.BYPASS.128 [R45+0x16000], desc[UR14][R34.64+0x100] ;  /* 0x16000100222d7fae */ /* 0x000fe8000b901c4e */
        /* <DEDUP_REMOVED lines=26> */
[----:B------:R1:W-:Y:S04]  /*15c0*/  LDGSTS.E.BYPASS.128 [R66+0xc000], desc[UR14][R22.64+0x300] ;  /* 0x0c00030016427fae */ /* 0x0003e8000b901c4e */
[----:B------:R2:W-:Y:S04]  /*15d0*/  LDGSTS.E.BYPASS.128 [R68+0xc000], desc[UR14][R38.64+0x300] ;  /* 0x0c00030026447fae */ /* 0x0005e8000b901c4e */
[----:B------:R3:W-:Y:S01]  /*15e0*/  LDGSTS.E.BYPASS.128 [R40+0xc000], desc[UR14][R24.64+0x300] ;  /* 0x0c00030018287fae */ /* 0x0007e2000b901c4e */
[----:B-1----:R-:W-:-:S03]  /*15f0*/  SHF.R.U32.HI R22, RZ, 0x2, R2 ;  /* 0x00000002ff167819 */ /* 0x002fc60000011602 */
[----:B------:R1:W-:Y:S01]  /*1600*/  LDGSTS.E.BYPASS.128 [R62+0xc000], desc[UR14][R20.64+0x300] ;  /* 0x0c000300143e7fae */ /* 0x0003e2000b901c4e */
[----:B------:R-:W-:Y:S02]  /*1610*/  SHF.R.U32.HI R66, RZ, 0x2, R2 ;  /* 0x00000002ff427819 */ /* 0x000fe40000011602 */
[----:B------:R-:W-:Y:S01]  /*1620*/  SGXT.U32 R22, R22, 0x5 ;  /* 0x000000051616781a */ /* 0x000fe20000000000 */
[----:B------:R4:W-:Y:S01]  /*1630*/  LDGSTS.E.BYPASS.128 [R60+0xc000], desc[UR14][R18.64+0x300] ;  /* 0x0c000300123c7fae */ /* 0x0009e2000b901c4e */
[--C-:B--2---:R-:W-:Y:S02]  /*1640*/  IMAD.WIDE R38, R48, 0x2, R56.reuse ;  /* 0x0000000230267825 */ /* 0x104fe400078e0238 */
[----:B------:R-:W-:Y:S01]  /*1650*/  LOP3.LUT R17, R22, R17, RZ, 0xfc, !PT ;  /* 0x0000001116117212 */ /* 0x000fe200078efcff */
[----:B------:R-:W-:Y:S01]  /*1660*/  LDGSTS.E.BYPASS.128 [R58+0xc000], desc[UR14][R54.64+0x300] ;  /* 0x0c000300363a7fae */ /* 0x000fe2000b901c4e */
[----:B---3--:R-:W-:-:S03]  /*1670*/  IMAD.WIDE R40, R41, 0x2, R56 ;  /* 0x0000000229287825 */ /* 0x008fc600078e0238 */
[----:B------:R2:W-:Y:S01]  /*1680*/  LDGSTS.E.BYPASS.128 [R49+0xc000], desc[UR14][R36.64+0x300] ;  /* 0x0c00030024317fae */ /* 0x0005e2000b901c4e */
[----:B-1----:R-:W-:-:S03]  /*1690*/  IMAD.WIDE R20, R52, 0x2, R56 ;  /* 0x0000000234147825 */ /* 0x002fc600078e0238 */
[----:B------:R1:W-:Y:S01]  /*16a0*/  LDGSTS.E.BYPASS.128 [R47+0xc000], desc[UR14][R26.64+0x300] ;  /* 0x0c0003001a2f7fae */ /* 0x0003e2000b901c4e */
[--C-:B------:R-:W-:Y:S01]  /*16b0*/  IMAD.WIDE R24, R16, 0x2, R56.reuse ;  /* 0x0000000210187825 */ /* 0x100fe200078e0238 */
[----:B------:R-:W-:Y:S02]  /*16c0*/  IADD3 R16, P0, R40, 0x400, RZ ;  /* 0x0000040028107810 */ /* 0x000fe40007f1e0ff */
[----:B----4-:R-:W-:Y:S01]  /*16d0*/  IADD3 R18, P1, R20, 0x400, RZ ;  /* 0x0000040014127810 */ /* 0x010fe20007f3e0ff */
[--C-:B------:R-:W-:Y:S01]  /*16e0*/  IMAD.WIDE R22, R50, 0x2, R56.reuse ;  /* 0x0000000232167825 */ /* 0x100fe200078e0238 */
[----:B------:R-:W0:Y:S01]  /*16f0*/  LDGDEPBAR ;  /* 0x00000000000079af */ /* 0x000e220000000000 */
[----:B--2---:R-:W-:Y:S02]  /*1700*/  CS2R R36, SRZ ;  /* 0x0000000000247805 */ /* 0x004fe4000001ff00 */
[--C-:B------:R-:W-:Y:S01]  /*1710*/  IMAD.WIDE R50, R51, 0x2, R56.reuse ;  /* 0x0000000233327825 */ /* 0x100fe200078e0238 */
[----:B------:R-:W-:Y:S01]  /*1720*/  IADD3 R19, P2, R22, 0x400, RZ ;  /* 0x0000040016137810 */ /* 0x000fe20007f5e0ff */
[----:B------:R2:W-:Y:S01]  /*1730*/  LDGSTS.E.BYPASS.128 [R45+0x1a000], desc[UR14][R34.64+0x300] ;  /* 0x1a000300222d7fae */ /* 0x0005e2000b901c4e */
[----:B-1----:R-:W-:Y:S01]  /*1740*/  CS2R R26, SRZ ;  /* 0x00000000001a7805 */ /* 0x002fe2000001ff00 */
[----:B------:R-:W-:-:S02]  /*1750*/  IMAD.WIDE R52, R53, 0x2, R56 ;  /* 0x0000000235347825 */ /* 0x000fc400078e0238 */
[----:B------:R1:W-:Y:S02]  /*1760*/  LDGSTS.E.BYPASS.128 [R43+0x1a000], desc[UR14][R28.64+0x300] ;  /* 0x1a0003001c2b7fae */ /* 0x0003e4000b901c4e */
[----:B------:R-:W-:Y:S01]  /*1770*/  IMAD.X R20, RZ, RZ, R41, P0 ;  /* 0x000000ffff147224 */ /* 0x000fe200000e0629 */
[----:B------:R-:W-:Y:S01]  /*1780*/  IADD3 R22, P0, R50, 0x400, RZ ;  /* 0x0000040032167810 */ /* 0x000fe20007f1e0ff */
[----:B------:R-:W-:Y:S01]  /*1790*/  IMAD.X R21, RZ, RZ, R21, P1 ;  /* 0x000000ffff157224 */ /* 0x000fe200008e0615 */
[----:B------:R-:W-:Y:S01]  /*17a0*/  IADD3 R40, P1, R52, 0x400, RZ ;  /* 0x0000040034287810 */ /* 0x000fe20007f3e0ff */
[----:B------:R-:W-:Y:S01]  /*17b0*/  IMAD.WIDE R56, R46, 0x2, R56 ;  /* 0x000000022e387825 */ /* 0x000fe200078e0238 */
[----:B------:R3:W-:Y:S01]  /*17c0*/  LDGSTS.E.BYPASS.128 [R42+0x1a000], desc[UR14][R32.64+0x300] ;  /* 0x1a000300202a7fae */ /* 0x0007e2000b901c4e */
[----:B--2---:R-:W-:Y:S02]  /*17d0*/  CS2R R34, SRZ ;  /* 0x0000000000227805 */ /* 0x004fe4000001ff00 */
[----:B------:R-:W-:Y:S01]  /*17e0*/  IMAD.X R23, RZ, RZ, R23, P2 ;  /* 0x000000ffff177224 */ /* 0x000fe200010e0617 */
[----:B------:R-:W-:Y:S01]  /*17f0*/  IADD3 R41, P2, R38, 0x400, RZ ;  /* 0x0000040026297810 */ /* 0x000fe20007f5e0ff */
[----:B------:R-:W-:Y:S01]  /*1800*/  IMAD.X R50, RZ, RZ, R51, P0 ;  /* 0x000000ffff327224 */ /* 0x000fe200000e0633 */
[----:B------:R-:W-:Y:S01]  /*1810*/  IADD3 R51, P0, R24, 0x400, RZ ;  /* 0x0000040018337810 */ /* 0x000fe20007f1e0ff */
[----:B------:R-:W-:Y:S01]  /*1820*/  IMAD.X R52, RZ, RZ, R53, P1 ;  /* 0x000000ffff347224 */ /* 0x000fe200008e0635 */
[----:B------:R-:W-:Y:S01]  /*1830*/  IADD3 R54, P1, R56, 0x400, RZ ;  /* 0x0000040038367810 */ /* 0x000fe20007f3e0ff */
[----:B------:R-:W-:Y:S01]  /*1840*/  IMAD.WIDE R60, R61, 0x2, R64 ;  /* 0x000000023d3c7825 */ /* 0x000fe200078e0240 */
[----:B------:R2:W-:Y:S01]  /*1850*/  LDGSTS.E.BYPASS.128 [R69+0x1a000], desc[UR14][R30.64+0x300] ;  /* 0x1a0003001e457fae */ /* 0x0005e2000b901c4e */
[----:B-1----:R-:W-:-:S02]  /*1860*/  CS2R R28, SRZ ;  /* 0x00000000001c7805 */ /* 0x002fc4000001ff00 */
[----:B---3--:R-:W-:Y:S01]  /*1870*/  CS2R R32, SRZ ;  /* 0x0000000000207805 */ /* 0x008fe2000001ff00 */
[----:B------:R-:W-:Y:S01]  /*1880*/  IMAD.X R53, RZ, RZ, R39, P2 ;  /* 0x000000ffff357224 */ /* 0x000fe200010e0627 */
[----:B------:R-:W0:Y:S01]  /*1890*/  LDGDEPBAR ;  /* 0x00000000000079af */ /* 0x000e220000000000 */
[----:B------:R-:W-:Y:S02]  /*18a0*/  IMAD.X R55, RZ, RZ, R25, P0 ;  /* 0x000000ffff377224 */ /* 0x000fe400000e0619 */
[----:B------:R-:W-:-:S04]  /*18b0*/  IMAD.WIDE R38, R44, 0x2, R64 ;  /* 0x000000022c267825 */ /* 0x000fc800078e0240 */
[----:B------:R-:W-:Y:S01]  /*18c0*/  IMAD.X R56, RZ, RZ, R57, P1 ;  /* 0x000000ffff387224 */ /* 0x000fe200008e0639 */
[----:B------:R-:W-:Y:S01]  /*18d0*/  IADD3 R58, P1, R60, 0x400, RZ ;  /* 0x000004003c3a7810 */ /* 0x000fe20007f3e0ff */
[--C-:B------:R-:W-:Y:S01]  /*18e0*/  IMAD.WIDE R24, R63, 0x2, R64.reuse ;  /* 0x000000023f187825 */ /* 0x100fe200078e0240 */
[----:B------:R-:W-:Y:S02]  /*18f0*/  IADD3 R57, P0, R38, 0x400, RZ ;  /* 0x0000040026397810 */ /* 0x000fe40007f1e0ff */
[----:B--2---:R-:W-:Y:S01]  /*1900*/  CS2R R30, SRZ ;  /* 0x00000000001e7805 */ /* 0x004fe2000001ff00 */
[----:B------:R-:W-:-:S04]  /*1910*/  IMAD.WIDE R64, R59, 0x2, R64 ;  /* 0x000000023b407825 */ /* 0x000fc800078e0240 */
[----:B------:R-:W-:Y:S01]  /*1920*/  IMAD.X R60, RZ, RZ, R61, P1 ;  /* 0x000000ffff3c7224 */ /* 0x000fe200008e063d */
[----:B------:R-:W-:Y:S01]  /*1930*/  IADD3 R62, P1, R64, 0x400, RZ ;  /* 0x00000400403e7810 */ /* 0x000fe20007f3e0ff */
[----:B------:R-:W-:Y:S01]  /*1940*/  IMAD.X R59, RZ, RZ, R39, P0 ;  /* 0x000000ffff3b7224 */ /* 0x000fe200000e0627 */
[----:B------:R-:W-:Y:S01]  /*1950*/  IADD3 R61, P0, R24, 0x400, RZ ;  /* 0x00000400183d7810 */ /* 0x000fe20007f1e0ff */
[----:B------:R-:W-:Y:S01]  /*1960*/  IMAD.MOV.U32 R68, RZ, RZ, -0x80 ;  /* 0xffffff80ff447424 */ /* 0x000fe200078e00ff */
[----:B------:R-:W-:Y:S01]  /*1970*/  CS2R R38, SRZ ;  /* 0x0000000000267805 */ /* 0x000fe2000001ff00 */
[----:B------:R-:W-:Y:S01]  /*1980*/  IMAD.X R64, RZ, RZ, R65, P1 ;  /* 0x000000ffff407224 */ /* 0x000fe200008e0641 */
[----:B------:R-:W-:Y:S01]  /*1990*/  SHF.R.U32.HI R65, RZ, 0x5, R2 ;  /* 0x00000005ff417819 */ /* 0x000fe20000011602 */
[----:B------:R-:W-:Y:S01]  /*19a0*/  IMAD.X R63, RZ, RZ, R25, P0 ;  /* 0x000000ffff3f7224 */ /* 0x000fe200000e0619 */
[----:B------:R-:W-:Y:S02]  /*19b0*/  CS2R R24, SRZ ;  /* 0x0000000000187805 */ /* 0x000fe4000001ff00 */
[----:B------:R-:W-:-:S07]  /*19c0*/  LOP3.LUT R65, R65, 0x7fffffc, RZ, 0xc0, !PT ;  /* 0x07fffffc41417812 */ /* 0x000fce00078ec0ff */
.L_x_0:
[----:B------:R-:W1:Y:S01]  /*19d0*/  SHFL.IDX PT, R42, R65, RZ, 0x1f ;  /* 0x00001fff412a7589 */ /* 0x000e6200000e0000 */
[----:B------:R-:W-:Y:S01]  /*19e0*/  UIADD3 UR11, UR11, 0x1, URZ ;  /* 0x000000010b0b7890 */ /* 0x000fe2000fffe03f */
[----:B------:R-:W-:-:S04]  /*19f0*/  DEPBAR.LE SB0, 0x6 ;  /* 0x000081800000791a */ /* 0x000fc80000000000 */
[----:B------:R-:W-:Y:S01]  /*1a00*/  UISETP.GE.AND UP0, UPT, UR11, 0x5, UPT ;  /* 0x000000050b00788c */ /* 0x000fe2000bf06270 */
[----:B------:R-:W-:Y:S01]  /*1a10*/  BAR.SYNC.DEFER_BLOCKING 0x0 ;  /* 0x0000000000007b1d */ /* 0x000fe20000010000 */
[----:B------:R-:W-:Y:S01]  /*1a20*/  UIADD3 UR12, UR12, 0x1, URZ ;  /* 0x000000010c0c7890 */ /* 0x000fe2000fffe03f */
[----:B------:R-:W-:Y:S01]  /*1a30*/  VIADD R68, R68, 0x80 ;  /* 0x0000008044447836 */ /* 0x000fe20000000000 */
[----:B------:R-:W-:-:S03]  /*1a40*/  USEL UR11, UR11, URZ, !UP0 ;  /* 0x0000003f0b0b7287 */ /* 0x000fc6000c000000 */
[----:B------:R-:W-:Y:S01]  /*1a50*/  UMOV UR19, 0x40000040 ;  /* 0x4000004000137882 */ /* 0x000fe20000000000 */
[----:B------:R-:W-:Y:S01]  /*1a60*/  ULEA UR4, UR11, UR10, 0xe ;  /* 0x0000000a0b047291 */ /* 0x000fe2000f8e703f */
[----:B------:R-:W-:-:S03]  /*1a70*/  ISETP.GE.U32.AND P0, PT, R68, 0xa00, PT ;  /* 0x00000a004400780c */ /* 0x000fc60003f06070 */
[----:B------:R-:W-:Y:S02]  /*1a80*/  USHF.R.U32.HI UR8, URZ, 0x4, UR4 ;  /* 0x000000043f087899 */ /* 0x000fe40008011604 */
[----:B------:R-:W-:Y:S02]  /*1a90*/  ULEA UR4, UR11, UR13, 0xd ;  /* 0x0000000d0b047291 */ /* 0x000fe4000f8e683f */
[----:B------:R-:W-:Y:S01]  /*1aa0*/  ULOP3.LUT UR8, UR8, 0x3fff, URZ, 0xc0, !UPT ;  /* 0x00003fff08087892 */ /* 0x000fe2000f8ec03f */
[----:B-1----:R-:W-:Y:S01]  /*1ab0*/  R2UR UR5, R42 ;  /* 0x000000002a0572ca */ /* 0x002fe200000e0000 */
[----:B------:R-:W-:Y:S01]  /*1ac0*/  USHF.R.U32.HI UR4, URZ, 0x4, UR4 ;  /* 0x000000043f047899 */ /* 0x000fe20008011604 */
[----:B------:R-:W-:-:S03]  /*1ad0*/  IADD3 R42, P1, R54, UR6, RZ ;  /* 0x00000006362a7c10 */ /* 0x000fc6000ff3e0ff */
[----:B------:R-:W-:Y:S01]  /*1ae0*/  ULOP3.LUT UR4, UR4, 0x3fff, URZ, 0xc0, !UPT ;  /* 0x00003fff04047892 */ /* 0x000fe2000f8ec03f */
[----:B------:R-:W-:Y:S01]  /*1af0*/  IADD3.X R43, R56, UR7, RZ, P1, !PT ;  /* 0x00000007382b7c10 */ /* 0x000fe20008ffe4ff */
[----:B------:R-:W-:Y:S01]  /*1b00*/  WARPGROUP.ARRIVE ;  /* 0x00000000000079c5 */ /* 0x000fe20000000000 */
[----:B------:R-:W-:Y:S01]  /*1b10*/  IADD3 R48, P1, R51, UR6, RZ ;  /* 0x0000000633307c10 */ /* 0x000fe2000ff3e0ff */
[----:B------:R-:W-:-:S03]  /*1b20*/  ULOP3.LUT UR18, UR4, 0x1000000, URZ, 0xfc, !UPT ;  /* 0x0100000004127892 */ /* 0x000fc6000f8efc3f */
[----:B------:R-:W-:Y:S01]  /*1b30*/  IADD3.X R49, R55, UR7, RZ, P1, !PT ;  /* 0x0000000737317c10 */ /* 0x000fe20008ffe4ff */
[----:B------:R-:W-:Y:S01]  /*1b40*/  USHF.L.U32 UR5, UR5, 0x7, URZ ;  /* 0x0000000705057899 */ /* 0x000fe2000800063f */
[----:B------:R-:W-:-:S03]  /*1b50*/  IADD3 R44, P1, R41, UR6, RZ ;  /* 0x00000006292c7c10 */ /* 0x000fc6000ff3e0ff */
[----:B------:R-:W-:Y:S01]  /*1b60*/  ULOP3.LUT UR5, UR5, 0x180, URZ, 0xc0, !UPT ;  /* 0x0000018005057892 */ /* 0x000fe2000f8ec03f */
[----:B------:R-:W-:Y:S02]  /*1b70*/  IADD3.X R45, R53, UR7, RZ, P1, !PT ;  /* 0x00000007352d7c10 */ /* 0x000fe40008ffe4ff */
[----:B------:R-:W-:Y:S01]  /*1b80*/  IADD3 R46, P1, R40, UR6, RZ ;  /* 0x00000006282e7c10 */ /* 0x000fe2000ff3e0ff */
[----:B------:R-:W-:-:S03]  /*1b90*/  UIADD3 UR8, UP0, UR5, UR8, URZ ;  /* 0x0000000805087290 */ /* 0x000fc6000ff1e03f */
[----:B------:R-:W-:Y:S01]  /*1ba0*/  UMOV UR5, URZ ;  /* 0x0000003f00057c82 */ /* 0x000fe20008000000 */
[----:B------:R-:W-:Y:S02]  /*1bb0*/  UIADD3.X UR9, URZ, URZ, URZ, UP0, !UPT ;  /* 0x0000003f3f097290 */ /* 0x000fe400087fe43f */
[----:B------:R-:W-:Y:S02]  /*1bc0*/  ULOP3.LUT UR16, UR8, 0x2000000, URZ, 0xfc, !UPT ;  /* 0x0200000008107892 */ /* 0x000fe4000f8efc3f */
[----:B------:R-:W-:Y:S02]  /*1bd0*/  ULOP3.LUT UR17, UR9, 0x40000040, URZ, 0xfc, !UPT ;  /* 0x4000004009117892 */ /* 0x000fe4000f8efc3f */
[----:B------:R-:W-:-:S04]  /*1be0*/  UISETP.GE.AND UP0, UPT, UR12, 0x5, UPT ;  /* 0x000000050c00788c */ /* 0x000fc8000bf06270 */
[----:B------:R-:W-:-:S03]  /*1bf0*/  USEL UR12, UR12, URZ, !UP0 ;  /* 0x0000003f0c0c7287 */ /* 0x000fc6000c000000 */
[----:B------:R-:W-:Y:S01]  /*1c00*/  HGMMA.64x32x16.F32.BF16 R24, gdesc[UR16], R24 ;  /* 0x00600000101879f0 */ /* 0x000fe20008701818 */
[----:B------:R-:W-:Y:S01]  /*1c10*/  UMOV UR16, 0x2000002 ;  /* 0x0200000200107882 */ /* 0x000fe20000000000 */
[----:B------:R-:W-:Y:S01]  /*1c20*/  UMOV UR17, 0x40000040 ;  /* 0x4000004000117882 */ /* 0x000fe20000000000 */
[----:B------:R-:W-:Y:S01]  /*1c30*/  UMOV UR18, 0x1000002 ;  /* 0x0100000200127882 */ /* 0x000fe20000000000 */
[----:B------:R-:W-:Y:S01]  /*1c40*/  UMOV UR19, 0x40000040 ;  /* 0x4000004000137882 */ /* 0x000fe20000000000 */
[----:B------:R-:W-:Y:S02]  /*1c50*/  UIADD3.64 UR16, UR8, UR16, URZ ;  /* 0x0000001008107297 */ /* 0x000fe4000fffe03f */
[----:B------:R-:W-:-:S09]  /*1c60*/  UIADD3.64 UR18, UR4, UR18, URZ ;  /* 0x0000001204127297 */ /* 0x000fd2000fffe03f */
        /* <DEDUP_REMOVED lines=41> */
[----:B------:R-:W-:Y:S02]  /*1f00*/  UIADD3.64 UR18, UR4, UR18, URZ ;  /* 0x0000001204127297 */ /* 0x000fe4000fffe03f */
[----:B------:R-:W-:-:S06]  /*1f10*/  ULEA UR4, UR12, UR10, 0xe ;  /* 0x0000000a0c047291 */ /* 0x000fcc000f8e703f */
[----:B------:R-:W-:Y:S02]  /*1f20*/  LEA R69, R7, UR4, 0x1 ;  /* 0x0000000407457c11 */ /* 0x000fe4000f8e08ff */
[----:B------:R-:W-:Y:S01]  /*1f30*/  LEA R47, R11, UR4, 0x1 ;  /* 0x000000040b2f7c11 */ /* 0x000fe2000f8e08ff */
[----:B------:R-:W-:Y:S03]  /*1f40*/  HGMMA.64x32x16.F32.BF16 R24, gdesc[UR16], R24, gsb0 ;  /* 0x00600000101879f0 */ /* 0x000fe60008001818 */
[----:B------:R-:W-:Y:S02]  /*1f50*/  WARPGROUP.DEPBAR.LE gsb0, 0x1 ;  /* 0x00008000000079c5 */ /* 0x000fe40000010100 */
[----:B------:R-:W-:Y:S06]  /*1f60*/  BAR.SYNC.DEFER_BLOCKING 0x0 ;  /* 0x0000000000007b1d */ /* 0x000fec0000010000 */
[----:B------:R-:W-:Y:S01]  /*1f70*/  @!PT LDS RZ, [RZ] ;  /* 0x00000000fffff984 */ /* 0x000fe20000000800 */
[----:B------:R-:W-:Y:S01]  /*1f80*/  @!PT LDS RZ, [RZ] ;  /* 0x00000000fffff984 */ /* 0x000fe20000000800 */
[----:B------:R-:W-:Y:S01]  /*1f90*/  @!PT LDS RZ, [RZ] ;  /* 0x00000000fffff984 */ /* 0x000fe20000000800 */
[----:B------:R1:W-:Y:S02]  /*1fa0*/  LDGSTS.E.BYPASS.128 [R69], desc[UR14][R42.64], !P0 ;  /* 0x000000002a457fae */ /* 0x0003e4000c101c4e */
[----:B-1----:R-:W-:-:S05]  /*1fb0*/  LEA R69, R9, UR4, 0x1 ;  /* 0x0000000409457c11 */ /* 0x002fca000f8e08ff */
[----:B------:R1:W-:Y:S04]  /*1fc0*/  LDGSTS.E.BYPASS.128 [R69], desc[UR14][R48.64], !P0 ;  /* 0x0000000030457fae */ /* 0x0003e8000c101c4e */
[----:B------:R2:W-:Y:S01]  /*1fd0*/  LDGSTS.E.BYPASS.128 [R47], desc[UR14][R44.64], !P0 ;  /* 0x000000002c2f7fae */ /* 0x0005e2000c101c4e */
[----:B-1----:R-:W-:Y:S02]  /*1fe0*/  LEA R69, R13, UR4, 0x1 ;  /* 0x000000040d457c11 */ /* 0x002fe4000f8e08ff */
[----:B--2---:R-:W-:Y:S02]  /*1ff0*/  IADD3.X R47, R52, UR7, RZ, P1, !PT ;  /* 0x00000007342f7c10 */ /* 0x004fe40008ffe4ff */
[----:B------:R-:W-:-:S03]  /*2000*/  IADD3 R42, P1, R22, UR6, RZ ;  /* 0x00000006162a7c10 */ /* 0x000fc6000ff3e0ff */
[----:B------:R1:W-:Y:S01]  /*2010*/  LDGSTS.E.BYPASS.128 [R69], desc[UR14][R46.64], !P0 ;  /* 0x000000002e457fae */ /* 0x0003e2000c101c4e */
[----:B------:R-:W-:Y:S02]  /*2020*/  IADD3.X R43, R50, UR7, RZ, P1, !PT ;  /* 0x00000007322b7c10 */ /* 0x000fe40008ffe4ff */
[----:B------:R-:W-:-:S04]  /*2030*/  IADD3 R48, P1, R19, UR6, RZ ;  /* 0x0000000613307c10 */ /* 0x000fc8000ff3e0ff */
[----:B------:R-:W-:Y:S02]  /*2040*/  IADD3.X R49, R23, UR7, RZ, P1, !PT ;  /* 0x0000000717317c10 */ /* 0x000fe40008ffe4ff */
[----:B------:R-:W-:Y:S02]  /*2050*/  IADD3 R44, P1, R18, UR6, RZ ;  /* 0x00000006122c7c10 */ /* 0x000fe4000ff3e0ff */
[----:B-1----:R-:W-:Y:S02]  /*2060*/  LEA R69, R3, UR4, 0x1 ;  /* 0x0000000403457c11 */ /* 0x002fe4000f8e08ff */
[----:B------:R-:W-:Y:S02]  /*2070*/  IADD3.X R45, R21, UR7, RZ, P1, !PT ;  /* 0x00000007152d7c10 */ /* 0x000fe40008ffe4ff */
[----:B------:R-:W-:Y:S01]  /*2080*/  IADD3 R46, P1, R16, UR6, RZ ;  /* 0x00000006102e7c10 */ /* 0x000fe2000ff3e0ff */
[----:B------:R1:W-:Y:S03]  /*2090*/  LDGSTS.E.BYPASS.128 [R69], desc[UR14][R42.64], !P0 ;  /* 0x000000002a457fae */ /* 0x0003e6000c101c4e */
[----:B------:R-:W-:-:S02]  /*20a0*/  IADD3.X R47, R20, UR7, RZ, P1, !PT ;  /* 0x00000007142f7c10 */ /* 0x000fc40008ffe4ff */
[----:B-1----:R-:W-:Y:S02]  /*20b0*/  LEA R43, R4, UR4, 0x1 ;  /* 0x00000004042b7c11 */ /* 0x002fe4000f8e08ff */
[----:B------:R-:W-:Y:S02]  /*20c0*/  LEA R69, R6, UR4, 0x1 ;  /* 0x0000000406457c11 */ /* 0x000fe4000f8e08ff */
[----:B------:R-:W-:Y:S01]  /*20d0*/  IADD3 R42, P1, R62, UR6, RZ ;  /* 0x000000063e2a7c10 */ /* 0x000fe2000ff3e0ff */
[----:B------:R1:W-:Y:S02]  /*20e0*/  LDGSTS.E.BYPASS.128 [R43], desc[UR14][R48.64], !P0 ;  /* 0x00000000302b7fae */ /* 0x0003e4000c101c4e */
[----:B-1----:R-:W-:Y:S01]  /*20f0*/  LEA R49, R5, UR4, 0x1 ;  /* 0x0000000405317c11 */ /* 0x002fe2000f8e08ff */
[----:B------:R-:W-:Y:S01]  /*2100*/  ULEA UR4, UR12, UR13, 0xd ;  /* 0x0000000d0c047291 */ /* 0x000fe2000f8e683f */
[----:B------:R-:W-:-:S03]  /*2110*/  IADD3.X R43, R64, UR7, RZ, P1, !PT ;  /* 0x00000007402b7c10 */ /* 0x000fc60008ffe4ff */
[----:B------:R1:W-:Y:S04]  /*2120*/  LDGSTS.E.BYPASS.128 [R49], desc[UR14][R44.64], !P0 ;  /* 0x000000002c317fae */ /* 0x0003e8000c101c4e */
[----:B------:R2:W-:Y:S04]  /*2130*/  LDGSTS.E.BYPASS.128 [R69], desc[UR14][R46.64], !P0 ;  /* 0x000000002e457fae */ /* 0x0005e8000c101c4e */
[----:B------:R-:W0:Y:S01]  /*2140*/  LDGDEPBAR ;  /* 0x00000000000079af */ /* 0x000e220000000000 */
[----:B-1----:R-:W-:Y:S02]  /*2150*/  IADD3 R44, P1, R61, UR6, RZ ;  /* 0x000000063d2c7c10 */ /* 0x002fe4000ff3e0ff */
[----:B--2---:R-:W-:-:S02]  /*2160*/  LEA R69, R8, UR4, 0x1 ;  /* 0x0000000408457c11 */ /* 0x004fc4000f8e08ff */
[----:B------:R-:W-:Y:S02]  /*2170*/  IADD3.X R45, R63, UR7, RZ, P1, !PT ;  /* 0x000000073f2d7c10 */ /* 0x000fe40008ffe4ff */
[----:B------:R-:W-:Y:S01]  /*2180*/  IADD3 R46, P1, R58, UR6, RZ ;  /* 0x000000063a2e7c10 */ /* 0x000fe2000ff3e0ff */
[----:B------:R1:W-:Y:S03]  /*2190*/  LDGSTS.E.BYPASS.128 [R69], desc[UR14][R42.64], !P0 ;  /* 0x000000002a457fae */ /* 0x0003e6000c101c4e */
[----:B------:R-:W-:Y:S02]  /*21a0*/  IADD3.X R47, R60, UR7, RZ, P1, !PT ;  /* 0x000000073c2f7c10 */ /* 0x000fe40008ffe4ff */
[----:B------:R-:W-:Y:S01]  /*21b0*/  IADD3 R48, P1, R57, UR6, RZ ;  /* 0x0000000639307c10 */ /* 0x000fe2000ff3e0ff */
[----:B------:R-:W-:-:S03]  /*21c0*/  UIADD3 UR6, UP0, UR6, 0x100, URZ ;  /* 0x0000010006067890 */ /* 0x000fc6000ff1e03f */
[----:B------:R-:W-:Y:S01]  /*21d0*/  IADD3.X R49, R59, UR7, RZ, P1, !PT ;  /* 0x000000073b317c10 */ /* 0x000fe20008ffe4ff */
[----:B------:R-:W-:Y:S01]  /*21e0*/  UIADD3.X UR7, URZ, UR7, URZ, UP0, !UPT ;  /* 0x000000073f077290 */ /* 0x000fe200087fe43f */
[----:B-1----:R-:W-:Y:S02]  /*21f0*/  LEA R43, R10, UR4, 0x1 ;  /* 0x000000040a2b7c11 */ /* 0x002fe4000f8e08ff */
[----:B------:R-:W-:-:S03]  /*2200*/  LEA R69, R14, UR4, 0x1 ;  /* 0x000000040e457c11 */ /* 0x000fc6000f8e08ff */
[----:B------:R1:W-:Y:S02]  /*2210*/  LDGSTS.E.BYPASS.128 [R43], desc[UR14][R44.64], !P0 ;  /* 0x000000002c2b7fae */ /* 0x0003e4000c101c4e */
[----:B-1----:R-:W-:-:S05]  /*2220*/  LEA R45, R12, UR4, 0x1 ;  /* 0x000000040c2d7c11 */ /* 0x002fca000f8e08ff */
[----:B------:R1:W-:Y:S04]  /*2230*/  LDGSTS.E.BYPASS.128 [R45], desc[UR14][R46.64], !P0 ;  /* 0x000000002e2d7fae */ /* 0x0003e8000c101c4e */
[----:B------:R1:W-:Y:S01]  /*2240*/  LDGSTS.E.BYPASS.128 [R69], desc[UR14][R48.64], !P0 ;  /* 0x0000000030457fae */ /* 0x0003e2000c101c4e */
[----:B------:R-:W-:-:S03]  /*2250*/  ISETP.GE.U32.AND P0, PT, R68, 0xb80, PT ;  /* 0x00000b804400780c */ /* 0x000fc60003f06070 */
[----:B------:R-:W0:Y:S10]  /*2260*/  LDGDEPBAR ;  /* 0x00000000000079af */ /* 0x000e340000000000 */
[----:B-1----:R-:W-:Y:S05]  /*2270*/  @!P0 BRA `(.L_x_0) ;  /* 0xfffffff400d48947 */ /* 0x002fea000383ffff */
[----:B------:R-:W-:Y:S02]  /*2280*/  WARPGROUP.DEPBAR.LE gsb0, 0x0 ;  /* 0x00008000000079c5 */ /* 0x000fe40000010000 */
[----:B------:R-:W-:-:S04]  /*2290*/  DEPBAR.LE SB0, 0x0 ;  /* 0x000080000000791a */ /* 0x000fc80000000000 */
[--C-:B------:R-:W-:Y:S02]  /*22a0*/  SHF.R.U32.HI R3, RZ, 0x1, R2.reuse ;  /* 0x00000001ff037819 */ /* 0x100fe40000011602 */
[----:B------:R-:W-:Y:S02]  /*22b0*/  SHF.R.U32.HI R6, RZ, 0x5, R2 ;  /* 0x00000005ff067819 */ /* 0x000fe40000011602 */
[C---:B------:R-:W-:Y:S01]  /*22c0*/  LOP3.LUT R4, R2.reuse, 0xf, RZ, 0xc0, !PT ;  /* 0x0000000f02047812 */ /* 0x040fe200078ec0ff */
[----:B------:R-:W-:Y:S01]  /*22d0*/  IMAD.SHL.U32 R2, R2, 0x8, RZ ;  /* 0x0000000802027824 */ /* 0x000fe200078e00ff */
[----:B------:R-:W-:Y:S02]  /*22e0*/  LOP3.LUT R5, R3, 0x8, RZ, 0xc0, !PT ;  /* 0x0000000803057812 */ /* 0x000fe400078ec0ff */
[----:B------:R-:W-:Y:S02]  /*22f0*/  LOP3.LUT R3, R6, 0x3, RZ, 0xc0, !PT ;  /* 0x0000000306037812 */ /* 0x000fe400078ec0ff */
[----:B------:R-:W-:Y:S01]  /*2300*/  F2FP.BF16.F32.PACK_AB R24, R25, R24 ;  /* 0x000000181918723e */ /* 0x000fe200000010ff */
[----:B------:R-:W-:Y:S01]  /*2310*/  IMAD R4, R4, 0x28, R5 ;  /* 0x0000002804047824 */ /* 0x000fe200078e0205 */
[----:B------:R-:W-:-:S02]  /*2320*/  F2FP.BF16.F32.PACK_AB R25, R27, R26 ;  /* 0x0000001a1b19723e */ /* 0x000fc400000010ff */
[----:B------:R-:W-:Y:S01]  /*2330*/  F2FP.BF16.F32.PACK_AB R32, R33, R32 ;  /* 0x000000202120723e */ /* 0x000fe200000010ff */
[----:B------:R-:W-:Y:S01]  /*2340*/  IMAD R4, R3, 0x280, R4 ;  /* 0x0000028003047824 */ /* 0x000fe200078e0204 */
[----:B------:R-:W-:Y:S02]  /*2350*/  F2FP.BF16.F32.PACK_AB R26, R29, R28 ;  /* 0x0000001c1d1a723e */ /* 0x000fe400000010ff */
[----:B------:R-:W-:Y:S02]  /*2360*/  F2FP.BF16.F32.PACK_AB R27, R31, R30 ;  /* 0x0000001e1f1b723e */ /* 0x000fe400000010ff */
[----:B------:R-:W-:Y:S02]  /*2370*/  F2FP.BF16.F32.PACK_AB R33, R35, R34 ;  /* 0x000000222321723e */ /* 0x000fe400000010ff */
[----:B------:R-:W-:Y:S01]  /*2380*/  LEA R6, R4, UR10, 0x1 ;  /* 0x0000000a04067c11 */ /* 0x000fe2000f8e08ff */
[----:B------:R-:W-:Y:S01]  /*2390*/  BAR.SYNC.DEFER_BLOCKING 0x0 ;  /* 0x0000000000007b1d */ /* 0x000fe20000010000 */
[----:B------:R-:W-:-:S02]  /*23a0*/  F2FP.BF16.F32.PACK_AB R34, R37, R36 ;  /* 0x000000242522723e */ /* 0x000fc400000010ff */
[----:B------:R-:W-:Y:S02]  /*23b0*/  F2FP.BF16.F32.PACK_AB R35, R39, R38 ;  /* 0x000000262723723e */ /* 0x000fe400000010ff */
[----:B------:R-:W-:-:S03]  /*23c0*/  LOP3.LUT R66, R66, 0x7, RZ, 0xc0, !PT ;  /* 0x0000000742427812 */ /* 0x000fc600078ec0ff */
[----:B------:R-:W1:Y:S01]  /*23d0*/  LDC.64 R4, c[0x0][0x220] ;  /* 0x00008800ff047b82 */ /* 0x000e620000000a00 */
[----:B------:R-:W-:Y:S01]  /*23e0*/  LOP3.LUT R2, R15, 0x18, R2, 0xf8, !PT ;  /* 0x000000180f027812 */ /* 0x000fe200078ef802 */
[----:B------:R-:W-:-:S03]  /*23f0*/  IMAD R66, R3, 0x8, R66 ;  /* 0x0000000803427824 */ /* 0x000fc600078e0242 */
[----:B------:R-:W-:Y:S02]  /*2400*/  ISETP.GE.AND P0, PT, R2, 0xc00, PT ;  /* 0x00000c000200780c */ /* 0x000fe40003f06270 */
[C---:B------:R-:W-:Y:S01]  /*2410*/  LOP3.LUT R3, R17.reuse, 0x20, RZ, 0xfc, !PT ;  /* 0x0000002011037812 */ /* 0x040fe200078efcff */
[----:B------:R-:W-:Y:S01]  /*2420*/  IMAD R66, R66, 0x28, R67 ;  /* 0x0000002842427824 */ /* 0x000fe200078e0243 */
[CC--:B------:R-:W-:Y:S01]  /*2430*/  ISETP.LT.AND P1, PT, R17.reuse, R0.reuse, !P0 ;  /* 0x000000001100720c */ /* 0x0c0fe20004721270 */
[----:B------:R-:W-:Y:S01]  /*2440*/  IMAD R17, R17, 0xc00, R2 ;  /* 0x00000c0011117824 */ /* 0x000fe200078e0202 */
[----:B------:R-:W-:Y:S02]  /*2450*/  ISETP.LT.AND P0, PT, R3, R0, !P0 ;  /* 0x000000000300720c */ /* 0x000fe40004701270 */
[----:B------:R-:W-:Y:S01]  /*2460*/  LEA R66, R66, UR10, 0x1 ;  /* 0x0000000a42427c11 */ /* 0x000fe2000f8e08ff */
[----:B------:R-:W-:Y:S04]  /*2470*/  STSM.16.M88.4 [R6], R24 ;  /* 0x0000001806007844 */ /* 0x000fe80000000200 */
[----:B------:R-:W-:Y:S01]  /*2480*/  STSM.16.M88.4 [R6+0x20], R32 ;  /* 0x0000202006007844 */ /* 0x000fe20000000200 */
[----:B-1----:R-:W-:Y:S01]  /*2490*/  IMAD.WIDE R2, R17, 0x2, R4 ;  /* 0x0000000211027825 */ /* 0x002fe200078e0204 */
[----:B------:R-:W-:Y:S06]  /*24a0*/  BAR.SYNC.DEFER_BLOCKING 0x0 ;  /* 0x0000000000007b1d */ /* 0x000fec0000010000 */
[----:B------:R-:W1:Y:S04]  /*24b0*/  LDS.128 R8, [R66] ;  /* 0x0000000042087984 */ /* 0x000e680000000c00 */
[----:B-1----:R1:W-:Y:S01]  /*24c0*/  @P1 STG.E.128 desc[UR14][R2.64], R8 ;  /* 0x0000000802001986 */ /* 0x0023e2000c101d0e */
[----:B------:R-:W-:Y:S05]  /*24d0*/  @!P0 EXIT ;  /* 0x000000000000894d */ /* 0x000fea0003800000 */
[----:B------:R-:W1:Y:S01]  /*24e0*/  LDS.128 R64, [R66+0xa00] ;  /* 0x000a000042407984 */ /* 0x000e620000000c00 */
[----:B------:R-:W-:-:S04]  /*24f0*/  VIADD R17, R17, 0x18000 ;  /* 0x0001800011117836 */ /* 0x000fc80000000000 */
[----:B------:R-:W-:-:S05]  /*2500*/  IMAD.WIDE R4, R17, 0x2, R4 ;  /* 0x0000000211047825 */ /* 0x000fca00078e0204 */
[----:B-1----:R-:W-:Y:S01]  /*2510*/  STG.E.128 desc[UR14][R4.64], R64 ;  /* 0x0000004004007986 */ /* 0x002fe2000c101d0e */
[----:B------:R-:W-:Y:S05]  /*2520*/  EXIT ;  /* 0x000000000000794d */ /* 0x000fea0003800000 */
.L_x_1:
[----:B------:R-:W-:-:S00]  /*2530*/  BRA `(.L_x_1) ;  /* 0xfffffffc00fc7947 */ /* 0x000fc0000383ffff */
[----:B------:R-:W-:-:S00]  /*2540*/  NOP ;  /* 0x0000000000007918 */ /* 0x000fc00000000000 */
        /* <DEDUP_REMOVED lines=11> */
.L_x_2:


//--------------------- .nv.shared.triton_mm      --------------------------
	.section	.nv.shared.triton_mm,"aw",@nobits
	.sectionflags	@""
	.align	16
	.zero		1024


//--------------------- .nv.constant0.triton_mm   --------------------------
	.section	.nv.constant0.triton_mm,"a",@progbits
	.sectionflags	@""
	.align	4
.nv.constant0.triton_mm:
	.zero		560
